//
// Generated by NVIDIA NVVM Compiler
//
// Compiler Build ID: CL-36424714
// Cuda compilation tools, release 13.0, V13.0.88
// Based on NVVM 20.0.0
//

.version 9.0
.target sm_100
.address_size 64

	// .globl	_Z18SoftmaxNaiveKernelPKfPfii
.extern .shared .align 16 .b8 s_temp[];
.extern .shared .align 16 .b8 s_shared[];
.extern .shared .align 16 .b8 s_data[];

.visible .entry _Z18SoftmaxNaiveKernelPKfPfii(
	.param .u64 .ptr .align 1 _Z18SoftmaxNaiveKernelPKfPfii_param_0,
	.param .u64 .ptr .align 1 _Z18SoftmaxNaiveKernelPKfPfii_param_1,
	.param .u32 _Z18SoftmaxNaiveKernelPKfPfii_param_2,
	.param .u32 _Z18SoftmaxNaiveKernelPKfPfii_param_3
)
{
	.reg .pred 	%p<29>;
	.reg .b32 	%r<146>;
	.reg .b32 	%f<496>;
	.reg .b64 	%rd<37>;

	ld.param.u64 	%rd7, [_Z18SoftmaxNaiveKernelPKfPfii_param_0];
	ld.param.u64 	%rd8, [_Z18SoftmaxNaiveKernelPKfPfii_param_1];
	ld.param.u32 	%r52, [_Z18SoftmaxNaiveKernelPKfPfii_param_2];
	ld.param.u32 	%r51, [_Z18SoftmaxNaiveKernelPKfPfii_param_3];
	cvta.to.global.u64 	%rd1, %rd8;
	cvta.to.global.u64 	%rd2, %rd7;
	mov.u32 	%r53, %ctaid.x;
	mov.u32 	%r54, %ntid.x;
	mov.u32 	%r55, %tid.x;
	mad.lo.s32 	%r1, %r53, %r54, %r55;
	setp.ge.s32 	%p1, %r1, %r52;
	@%p1 bra 	$L__BB0_38;
	setp.lt.s32 	%p2, %r51, 1;
	mov.f32 	%f486, 0fFF800000;
	@%p2 bra 	$L__BB0_14;
	mul.lo.s32 	%r2, %r51, %r1;
	and.b32  	%r3, %r51, 15;
	setp.lt.u32 	%p3, %r51, 16;
	mov.f32 	%f486, 0fFF800000;
	mov.b32 	%r129, 0;
	@%p3 bra 	$L__BB0_5;
	and.b32  	%r129, %r51, 2147483632;
	neg.s32 	%r135, %r129;
	add.s64 	%rd3, %rd2, 32;
	mov.f32 	%f486, 0fFF800000;
	mov.u32 	%r134, %r2;
$L__BB0_4:
	.pragma "nounroll";
	mul.wide.s32 	%rd9, %r134, 4;
	add.s64 	%rd10, %rd3, %rd9;
	ld.global.f32 	%f30, [%rd10+-32];
	max.f32 	%f31, %f30, %f486;
	ld.global.f32 	%f32, [%rd10+-28];
	max.f32 	%f33, %f32, %f31;
	ld.global.f32 	%f34, [%rd10+-24];
	max.f32 	%f35, %f34, %f33;
	ld.global.f32 	%f36, [%rd10+-20];
	max.f32 	%f37, %f36, %f35;
	ld.global.f32 	%f38, [%rd10+-16];
	max.f32 	%f39, %f38, %f37;
	ld.global.f32 	%f40, [%rd10+-12];
	max.f32 	%f41, %f40, %f39;
	ld.global.f32 	%f42, [%rd10+-8];
	max.f32 	%f43, %f42, %f41;
	ld.global.f32 	%f44, [%rd10+-4];
	max.f32 	%f45, %f44, %f43;
	ld.global.f32 	%f46, [%rd10];
	max.f32 	%f47, %f46, %f45;
	ld.global.f32 	%f48, [%rd10+4];
	max.f32 	%f49, %f48, %f47;
	ld.global.f32 	%f50, [%rd10+8];
	max.f32 	%f51, %f50, %f49;
	ld.global.f32 	%f52, [%rd10+12];
	max.f32 	%f53, %f52, %f51;
	ld.global.f32 	%f54, [%rd10+16];
	max.f32 	%f55, %f54, %f53;
	ld.global.f32 	%f56, [%rd10+20];
	max.f32 	%f57, %f56, %f55;
	ld.global.f32 	%f58, [%rd10+24];
	max.f32 	%f59, %f58, %f57;
	ld.global.f32 	%f60, [%rd10+28];
	max.f32 	%f486, %f60, %f59;
	add.s32 	%r135, %r135, 16;
	add.s32 	%r134, %r134, 16;
	setp.eq.s32 	%p4, %r135, 0;
	@%p4 bra 	$L__BB0_5;
	bra.uni 	$L__BB0_4;
$L__BB0_5:
	setp.eq.s32 	%p5, %r3, 0;
	@%p5 bra 	$L__BB0_14;
	and.b32  	%r7, %r51, 7;
	setp.lt.u32 	%p6, %r3, 8;
	@%p6 bra 	$L__BB0_8;
	add.s32 	%r57, %r129, %r2;
	mul.wide.s32 	%rd11, %r57, 4;
	add.s64 	%rd12, %rd2, %rd11;
	ld.global.f32 	%f62, [%rd12];
	max.f32 	%f63, %f62, %f486;
	ld.global.f32 	%f64, [%rd12+4];
	max.f32 	%f65, %f64, %f63;
	ld.global.f32 	%f66, [%rd12+8];
	max.f32 	%f67, %f66, %f65;
	ld.global.f32 	%f68, [%rd12+12];
	max.f32 	%f69, %f68, %f67;
	ld.global.f32 	%f70, [%rd12+16];
	max.f32 	%f71, %f70, %f69;
	ld.global.f32 	%f72, [%rd12+20];
	max.f32 	%f73, %f72, %f71;
	ld.global.f32 	%f74, [%rd12+24];
	max.f32 	%f75, %f74, %f73;
	ld.global.f32 	%f76, [%rd12+28];
	max.f32 	%f486, %f76, %f75;
	add.s32 	%r129, %r129, 8;
$L__BB0_8:
	setp.eq.s32 	%p7, %r7, 0;
	@%p7 bra 	$L__BB0_14;
	and.b32  	%r10, %r51, 3;
	setp.lt.u32 	%p8, %r7, 4;
	@%p8 bra 	$L__BB0_11;
	add.s32 	%r58, %r129, %r2;
	mul.wide.s32 	%rd13, %r58, 4;
	add.s64 	%rd14, %rd2, %rd13;
	ld.global.f32 	%f78, [%rd14];
	max.f32 	%f79, %f78, %f486;
	ld.global.f32 	%f80, [%rd14+4];
	max.f32 	%f81, %f80, %f79;
	ld.global.f32 	%f82, [%rd14+8];
	max.f32 	%f83, %f82, %f81;
	ld.global.f32 	%f84, [%rd14+12];
	max.f32 	%f486, %f84, %f83;
	add.s32 	%r129, %r129, 4;
$L__BB0_11:
	setp.eq.s32 	%p9, %r10, 0;
	@%p9 bra 	$L__BB0_14;
	add.s32 	%r133, %r129, %r2;
	neg.s32 	%r132, %r10;
$L__BB0_13:
	.pragma "nounroll";
	mul.wide.s32 	%rd15, %r133, 4;
	add.s64 	%rd16, %rd2, %rd15;
	ld.global.f32 	%f85, [%rd16];
	max.f32 	%f486, %f85, %f486;
	add.s32 	%r133, %r133, 1;
	add.s32 	%r132, %r132, 1;
	setp.ne.s32 	%p10, %r132, 0;
	@%p10 bra 	$L__BB0_13;
$L__BB0_14:
	setp.lt.s32 	%p11, %r51, 1;
	mov.f32 	%f494, 0f00000000;
	@%p11 bra 	$L__BB0_26;
	mul.lo.s32 	%r19, %r51, %r1;
	and.b32  	%r20, %r51, 7;
	setp.lt.u32 	%p12, %r51, 8;
	mov.f32 	%f494, 0f00000000;
	mov.b32 	%r136, 0;
	@%p12 bra 	$L__BB0_18;
	and.b32  	%r136, %r51, 2147483640;
	neg.s32 	%r140, %r136;
	add.s64 	%rd4, %rd2, 16;
	mov.f32 	%f494, 0f00000000;
	mov.u32 	%r139, %r19;
$L__BB0_17:
	.pragma "nounroll";
	mul.wide.s32 	%rd17, %r139, 4;
	add.s64 	%rd18, %rd4, %rd17;
	ld.global.f32 	%f90, [%rd18+-16];
	sub.f32 	%f91, %f90, %f486;
	fma.rn.f32 	%f92, %f91, 0f3BBB989D, 0f3F000000;
	cvt.sat.f32.f32 	%f93, %f92;
	mov.f32 	%f94, 0f4B400001;
	mov.f32 	%f95, 0f437C0000;
	fma.rm.f32 	%f96, %f93, %f95, %f94;
	add.f32 	%f97, %f96, 0fCB40007F;
	neg.f32 	%f98, %f97;
	fma.rn.f32 	%f99, %f91, 0f3FB8AA3B, %f98;
	fma.rn.f32 	%f100, %f91, 0f32A57060, %f99;
	mov.b32 	%r60, %f96;
	shl.b32 	%r61, %r60, 23;
	mov.b32 	%f101, %r61;
	ex2.approx.ftz.f32 	%f102, %f100;
	fma.rn.f32 	%f103, %f102, %f101, %f494;
	ld.global.f32 	%f104, [%rd18+-12];
	sub.f32 	%f105, %f104, %f486;
	fma.rn.f32 	%f106, %f105, 0f3BBB989D, 0f3F000000;
	cvt.sat.f32.f32 	%f107, %f106;
	fma.rm.f32 	%f108, %f107, %f95, %f94;
	add.f32 	%f109, %f108, 0fCB40007F;
	neg.f32 	%f110, %f109;
	fma.rn.f32 	%f111, %f105, 0f3FB8AA3B, %f110;
	fma.rn.f32 	%f112, %f105, 0f32A57060, %f111;
	mov.b32 	%r62, %f108;
	shl.b32 	%r63, %r62, 23;
	mov.b32 	%f113, %r63;
	ex2.approx.ftz.f32 	%f114, %f112;
	fma.rn.f32 	%f115, %f114, %f113, %f103;
	ld.global.f32 	%f116, [%rd18+-8];
	sub.f32 	%f117, %f116, %f486;
	fma.rn.f32 	%f118, %f117, 0f3BBB989D, 0f3F000000;
	cvt.sat.f32.f32 	%f119, %f118;
	fma.rm.f32 	%f120, %f119, %f95, %f94;
	add.f32 	%f121, %f120, 0fCB40007F;
	neg.f32 	%f122, %f121;
	fma.rn.f32 	%f123, %f117, 0f3FB8AA3B, %f122;
	fma.rn.f32 	%f124, %f117, 0f32A57060, %f123;
	mov.b32 	%r64, %f120;
	shl.b32 	%r65, %r64, 23;
	mov.b32 	%f125, %r65;
	ex2.approx.ftz.f32 	%f126, %f124;
	fma.rn.f32 	%f127, %f126, %f125, %f115;
	ld.global.f32 	%f128, [%rd18+-4];
	sub.f32 	%f129, %f128, %f486;
	fma.rn.f32 	%f130, %f129, 0f3BBB989D, 0f3F000000;
	cvt.sat.f32.f32 	%f131, %f130;
	fma.rm.f32 	%f132, %f131, %f95, %f94;
	add.f32 	%f133, %f132, 0fCB40007F;
	neg.f32 	%f134, %f133;
	fma.rn.f32 	%f135, %f129, 0f3FB8AA3B, %f134;
	fma.rn.f32 	%f136, %f129, 0f32A57060, %f135;
	mov.b32 	%r66, %f132;
	shl.b32 	%r67, %r66, 23;
	mov.b32 	%f137, %r67;
	ex2.approx.ftz.f32 	%f138, %f136;
	fma.rn.f32 	%f139, %f138, %f137, %f127;
	ld.global.f32 	%f140, [%rd18];
	sub.f32 	%f141, %f140, %f486;
	fma.rn.f32 	%f142, %f141, 0f3BBB989D, 0f3F000000;
	cvt.sat.f32.f32 	%f143, %f142;
	fma.rm.f32 	%f144, %f143, %f95, %f94;
	add.f32 	%f145, %f144, 0fCB40007F;
	neg.f32 	%f146, %f145;
	fma.rn.f32 	%f147, %f141, 0f3FB8AA3B, %f146;
	fma.rn.f32 	%f148, %f141, 0f32A57060, %f147;
	mov.b32 	%r68, %f144;
	shl.b32 	%r69, %r68, 23;
	mov.b32 	%f149, %r69;
	ex2.approx.ftz.f32 	%f150, %f148;
	fma.rn.f32 	%f151, %f150, %f149, %f139;
	ld.global.f32 	%f152, [%rd18+4];
	sub.f32 	%f153, %f152, %f486;
	fma.rn.f32 	%f154, %f153, 0f3BBB989D, 0f3F000000;
	cvt.sat.f32.f32 	%f155, %f154;
	fma.rm.f32 	%f156, %f155, %f95, %f94;
	add.f32 	%f157, %f156, 0fCB40007F;
	neg.f32 	%f158, %f157;
	fma.rn.f32 	%f159, %f153, 0f3FB8AA3B, %f158;
	fma.rn.f32 	%f160, %f153, 0f32A57060, %f159;
	mov.b32 	%r70, %f156;
	shl.b32 	%r71, %r70, 23;
	mov.b32 	%f161, %r71;
	ex2.approx.ftz.f32 	%f162, %f160;
	fma.rn.f32 	%f163, %f162, %f161, %f151;
	ld.global.f32 	%f164, [%rd18+8];
	sub.f32 	%f165, %f164, %f486;
	fma.rn.f32 	%f166, %f165, 0f3BBB989D, 0f3F000000;
	cvt.sat.f32.f32 	%f167, %f166;
	fma.rm.f32 	%f168, %f167, %f95, %f94;
	add.f32 	%f169, %f168, 0fCB40007F;
	neg.f32 	%f170, %f169;
	fma.rn.f32 	%f171, %f165, 0f3FB8AA3B, %f170;
	fma.rn.f32 	%f172, %f165, 0f32A57060, %f171;
	mov.b32 	%r72, %f168;
	shl.b32 	%r73, %r72, 23;
	mov.b32 	%f173, %r73;
	ex2.approx.ftz.f32 	%f174, %f172;
	fma.rn.f32 	%f175, %f174, %f173, %f163;
	ld.global.f32 	%f176, [%rd18+12];
	sub.f32 	%f177, %f176, %f486;
	fma.rn.f32 	%f178, %f177, 0f3BBB989D, 0f3F000000;
	cvt.sat.f32.f32 	%f179, %f178;
	fma.rm.f32 	%f180, %f179, %f95, %f94;
	add.f32 	%f181, %f180, 0fCB40007F;
	neg.f32 	%f182, %f181;
	fma.rn.f32 	%f183, %f177, 0f3FB8AA3B, %f182;
	fma.rn.f32 	%f184, %f177, 0f32A57060, %f183;
	mov.b32 	%r74, %f180;
	shl.b32 	%r75, %r74, 23;
	mov.b32 	%f185, %r75;
	ex2.approx.ftz.f32 	%f186, %f184;
	fma.rn.f32 	%f494, %f186, %f185, %f175;
	add.s32 	%r140, %r140, 8;
	add.s32 	%r139, %r139, 8;
	setp.eq.s32 	%p13, %r140, 0;
	@%p13 bra 	$L__BB0_18;
	bra.uni 	$L__BB0_17;
$L__BB0_18:
	setp.eq.s32 	%p14, %r20, 0;
	@%p14 bra 	$L__BB0_26;
	and.b32  	%r28, %r51, 3;
	setp.lt.u32 	%p15, %r20, 4;
	@%p15 bra 	$L__BB0_21;
	add.s32 	%r76, %r136, %r19;
	mul.wide.s32 	%rd19, %r76, 4;
	add.s64 	%rd20, %rd2, %rd19;
	ld.global.f32 	%f188, [%rd20];
	sub.f32 	%f189, %f188, %f486;
	fma.rn.f32 	%f190, %f189, 0f3BBB989D, 0f3F000000;
	cvt.sat.f32.f32 	%f191, %f190;
	mov.f32 	%f192, 0f4B400001;
	mov.f32 	%f193, 0f437C0000;
	fma.rm.f32 	%f194, %f191, %f193, %f192;
	add.f32 	%f195, %f194, 0fCB40007F;
	neg.f32 	%f196, %f195;
	fma.rn.f32 	%f197, %f189, 0f3FB8AA3B, %f196;
	fma.rn.f32 	%f198, %f189, 0f32A57060, %f197;
	mov.b32 	%r77, %f194;
	shl.b32 	%r78, %r77, 23;
	mov.b32 	%f199, %r78;
	ex2.approx.ftz.f32 	%f200, %f198;
	fma.rn.f32 	%f201, %f200, %f199, %f494;
	ld.global.f32 	%f202, [%rd20+4];
	sub.f32 	%f203, %f202, %f486;
	fma.rn.f32 	%f204, %f203, 0f3BBB989D, 0f3F000000;
	cvt.sat.f32.f32 	%f205, %f204;
	fma.rm.f32 	%f206, %f205, %f193, %f192;
	add.f32 	%f207, %f206, 0fCB40007F;
	neg.f32 	%f208, %f207;
	fma.rn.f32 	%f209, %f203, 0f3FB8AA3B, %f208;
	fma.rn.f32 	%f210, %f203, 0f32A57060, %f209;
	mov.b32 	%r79, %f206;
	shl.b32 	%r80, %r79, 23;
	mov.b32 	%f211, %r80;
	ex2.approx.ftz.f32 	%f212, %f210;
	fma.rn.f32 	%f213, %f212, %f211, %f201;
	ld.global.f32 	%f214, [%rd20+8];
	sub.f32 	%f215, %f214, %f486;
	fma.rn.f32 	%f216, %f215, 0f3BBB989D, 0f3F000000;
	cvt.sat.f32.f32 	%f217, %f216;
	fma.rm.f32 	%f218, %f217, %f193, %f192;
	add.f32 	%f219, %f218, 0fCB40007F;
	neg.f32 	%f220, %f219;
	fma.rn.f32 	%f221, %f215, 0f3FB8AA3B, %f220;
	fma.rn.f32 	%f222, %f215, 0f32A57060, %f221;
	mov.b32 	%r81, %f218;
	shl.b32 	%r82, %r81, 23;
	mov.b32 	%f223, %r82;
	ex2.approx.ftz.f32 	%f224, %f222;
	fma.rn.f32 	%f225, %f224, %f223, %f213;
	ld.global.f32 	%f226, [%rd20+12];
	sub.f32 	%f227, %f226, %f486;
	fma.rn.f32 	%f228, %f227, 0f3BBB989D, 0f3F000000;
	cvt.sat.f32.f32 	%f229, %f228;
	fma.rm.f32 	%f230, %f229, %f193, %f192;
	add.f32 	%f231, %f230, 0fCB40007F;
	neg.f32 	%f232, %f231;
	fma.rn.f32 	%f233, %f227, 0f3FB8AA3B, %f232;
	fma.rn.f32 	%f234, %f227, 0f32A57060, %f233;
	mov.b32 	%r83, %f230;
	shl.b32 	%r84, %r83, 23;
	mov.b32 	%f235, %r84;
	ex2.approx.ftz.f32 	%f236, %f234;
	fma.rn.f32 	%f494, %f236, %f235, %f225;
	add.s32 	%r136, %r136, 4;
$L__BB0_21:
	setp.eq.s32 	%p16, %r28, 0;
	@%p16 bra 	$L__BB0_26;
	setp.eq.s32 	%p17, %r28, 1;
	@%p17 bra 	$L__BB0_24;
	add.s32 	%r85, %r136, %r19;
	mul.wide.s32 	%rd21, %r85, 4;
	add.s64 	%rd22, %rd2, %rd21;
	ld.global.f32 	%f238, [%rd22];
	sub.f32 	%f239, %f238, %f486;
	fma.rn.f32 	%f240, %f239, 0f3BBB989D, 0f3F000000;
	cvt.sat.f32.f32 	%f241, %f240;
	mov.f32 	%f242, 0f4B400001;
	mov.f32 	%f243, 0f437C0000;
	fma.rm.f32 	%f244, %f241, %f243, %f242;
	add.f32 	%f245, %f244, 0fCB40007F;
	neg.f32 	%f246, %f245;
	fma.rn.f32 	%f247, %f239, 0f3FB8AA3B, %f246;
	fma.rn.f32 	%f248, %f239, 0f32A57060, %f247;
	mov.b32 	%r86, %f244;
	shl.b32 	%r87, %r86, 23;
	mov.b32 	%f249, %r87;
	ex2.approx.ftz.f32 	%f250, %f248;
	fma.rn.f32 	%f251, %f250, %f249, %f494;
	ld.global.f32 	%f252, [%rd22+4];
	sub.f32 	%f253, %f252, %f486;
	fma.rn.f32 	%f254, %f253, 0f3BBB989D, 0f3F000000;
	cvt.sat.f32.f32 	%f255, %f254;
	fma.rm.f32 	%f256, %f255, %f243, %f242;
	add.f32 	%f257, %f256, 0fCB40007F;
	neg.f32 	%f258, %f257;
	fma.rn.f32 	%f259, %f253, 0f3FB8AA3B, %f258;
	fma.rn.f32 	%f260, %f253, 0f32A57060, %f259;
	mov.b32 	%r88, %f256;
	shl.b32 	%r89, %r88, 23;
	mov.b32 	%f261, %r89;
	ex2.approx.ftz.f32 	%f262, %f260;
	fma.rn.f32 	%f494, %f262, %f261, %f251;
	add.s32 	%r136, %r136, 2;
$L__BB0_24:
	and.b32  	%r90, %r51, 1;
	setp.eq.b32 	%p18, %r90, 1;
	not.pred 	%p19, %p18;
	@%p19 bra 	$L__BB0_26;
	add.s32 	%r91, %r136, %r19;
	mul.wide.s32 	%rd23, %r91, 4;
	add.s64 	%rd24, %rd2, %rd23;
	ld.global.f32 	%f263, [%rd24];
	sub.f32 	%f264, %f263, %f486;
	fma.rn.f32 	%f265, %f264, 0f3BBB989D, 0f3F000000;
	cvt.sat.f32.f32 	%f266, %f265;
	mov.f32 	%f267, 0f4B400001;
	mov.f32 	%f268, 0f437C0000;
	fma.rm.f32 	%f269, %f266, %f268, %f267;
	add.f32 	%f270, %f269, 0fCB40007F;
	neg.f32 	%f271, %f270;
	fma.rn.f32 	%f272, %f264, 0f3FB8AA3B, %f271;
	fma.rn.f32 	%f273, %f264, 0f32A57060, %f272;
	mov.b32 	%r92, %f269;
	shl.b32 	%r93, %r92, 23;
	mov.b32 	%f274, %r93;
	ex2.approx.ftz.f32 	%f275, %f273;
	fma.rn.f32 	%f494, %f275, %f274, %f494;
$L__BB0_26:
	setp.lt.s32 	%p20, %r51, 1;
	@%p20 bra 	$L__BB0_38;
	mul.lo.s32 	%r33, %r51, %r1;
	and.b32  	%r34, %r51, 7;
	setp.lt.u32 	%p21, %r51, 8;
	mov.b32 	%r143, 0;
	@%p21 bra 	$L__BB0_30;
	and.b32  	%r143, %r51, 2147483640;
	neg.s32 	%r142, %r143;
	add.s64 	%rd5, %rd2, 16;
	add.s64 	%rd6, %rd1, 16;
	mov.u32 	%r141, %r33;
$L__BB0_29:
	.pragma "nounroll";
	mul.wide.s32 	%rd25, %r141, 4;
	add.s64 	%rd26, %rd5, %rd25;
	add.s64 	%rd27, %rd6, %rd25;
	ld.global.f32 	%f276, [%rd26+-16];
	sub.f32 	%f277, %f276, %f486;
	fma.rn.f32 	%f278, %f277, 0f3BBB989D, 0f3F000000;
	cvt.sat.f32.f32 	%f279, %f278;
	mov.f32 	%f280, 0f4B400001;
	mov.f32 	%f281, 0f437C0000;
	fma.rm.f32 	%f282, %f279, %f281, %f280;
	add.f32 	%f283, %f282, 0fCB40007F;
	neg.f32 	%f284, %f283;
	fma.rn.f32 	%f285, %f277, 0f3FB8AA3B, %f284;
	fma.rn.f32 	%f286, %f277, 0f32A57060, %f285;
	mov.b32 	%r95, %f282;
	shl.b32 	%r96, %r95, 23;
	mov.b32 	%f287, %r96;
	ex2.approx.ftz.f32 	%f288, %f286;
	mul.f32 	%f289, %f288, %f287;
	div.rn.f32 	%f290, %f289, %f494;
	st.global.f32 	[%rd27+-16], %f290;
	ld.global.f32 	%f291, [%rd26+-12];
	sub.f32 	%f292, %f291, %f486;
	fma.rn.f32 	%f293, %f292, 0f3BBB989D, 0f3F000000;
	cvt.sat.f32.f32 	%f294, %f293;
	fma.rm.f32 	%f295, %f294, %f281, %f280;
	add.f32 	%f296, %f295, 0fCB40007F;
	neg.f32 	%f297, %f296;
	fma.rn.f32 	%f298, %f292, 0f3FB8AA3B, %f297;
	fma.rn.f32 	%f299, %f292, 0f32A57060, %f298;
	mov.b32 	%r97, %f295;
	shl.b32 	%r98, %r97, 23;
	mov.b32 	%f300, %r98;
	ex2.approx.ftz.f32 	%f301, %f299;
	mul.f32 	%f302, %f301, %f300;
	div.rn.f32 	%f303, %f302, %f494;
	st.global.f32 	[%rd27+-12], %f303;
	ld.global.f32 	%f304, [%rd26+-8];
	sub.f32 	%f305, %f304, %f486;
	fma.rn.f32 	%f306, %f305, 0f3BBB989D, 0f3F000000;
	cvt.sat.f32.f32 	%f307, %f306;
	fma.rm.f32 	%f308, %f307, %f281, %f280;
	add.f32 	%f309, %f308, 0fCB40007F;
	neg.f32 	%f310, %f309;
	fma.rn.f32 	%f311, %f305, 0f3FB8AA3B, %f310;
	fma.rn.f32 	%f312, %f305, 0f32A57060, %f311;
	mov.b32 	%r99, %f308;
	shl.b32 	%r100, %r99, 23;
	mov.b32 	%f313, %r100;
	ex2.approx.ftz.f32 	%f314, %f312;
	mul.f32 	%f315, %f314, %f313;
	div.rn.f32 	%f316, %f315, %f494;
	st.global.f32 	[%rd27+-8], %f316;
	ld.global.f32 	%f317, [%rd26+-4];
	sub.f32 	%f318, %f317, %f486;
	fma.rn.f32 	%f319, %f318, 0f3BBB989D, 0f3F000000;
	cvt.sat.f32.f32 	%f320, %f319;
	fma.rm.f32 	%f321, %f320, %f281, %f280;
	add.f32 	%f322, %f321, 0fCB40007F;
	neg.f32 	%f323, %f322;
	fma.rn.f32 	%f324, %f318, 0f3FB8AA3B, %f323;
	fma.rn.f32 	%f325, %f318, 0f32A57060, %f324;
	mov.b32 	%r101, %f321;
	shl.b32 	%r102, %r101, 23;
	mov.b32 	%f326, %r102;
	ex2.approx.ftz.f32 	%f327, %f325;
	mul.f32 	%f328, %f327, %f326;
	div.rn.f32 	%f329, %f328, %f494;
	st.global.f32 	[%rd27+-4], %f329;
	ld.global.f32 	%f330, [%rd26];
	sub.f32 	%f331, %f330, %f486;
	fma.rn.f32 	%f332, %f331, 0f3BBB989D, 0f3F000000;
	cvt.sat.f32.f32 	%f333, %f332;
	fma.rm.f32 	%f334, %f333, %f281, %f280;
	add.f32 	%f335, %f334, 0fCB40007F;
	neg.f32 	%f336, %f335;
	fma.rn.f32 	%f337, %f331, 0f3FB8AA3B, %f336;
	fma.rn.f32 	%f338, %f331, 0f32A57060, %f337;
	mov.b32 	%r103, %f334;
	shl.b32 	%r104, %r103, 23;
	mov.b32 	%f339, %r104;
	ex2.approx.ftz.f32 	%f340, %f338;
	mul.f32 	%f341, %f340, %f339;
	div.rn.f32 	%f342, %f341, %f494;
	st.global.f32 	[%rd27], %f342;
	ld.global.f32 	%f343, [%rd26+4];
	sub.f32 	%f344, %f343, %f486;
	fma.rn.f32 	%f345, %f344, 0f3BBB989D, 0f3F000000;
	cvt.sat.f32.f32 	%f346, %f345;
	fma.rm.f32 	%f347, %f346, %f281, %f280;
	add.f32 	%f348, %f347, 0fCB40007F;
	neg.f32 	%f349, %f348;
	fma.rn.f32 	%f350, %f344, 0f3FB8AA3B, %f349;
	fma.rn.f32 	%f351, %f344, 0f32A57060, %f350;
	mov.b32 	%r105, %f347;
	shl.b32 	%r106, %r105, 23;
	mov.b32 	%f352, %r106;
	ex2.approx.ftz.f32 	%f353, %f351;
	mul.f32 	%f354, %f353, %f352;
	div.rn.f32 	%f355, %f354, %f494;
	st.global.f32 	[%rd27+4], %f355;
	ld.global.f32 	%f356, [%rd26+8];
	sub.f32 	%f357, %f356, %f486;
	fma.rn.f32 	%f358, %f357, 0f3BBB989D, 0f3F000000;
	cvt.sat.f32.f32 	%f359, %f358;
	fma.rm.f32 	%f360, %f359, %f281, %f280;
	add.f32 	%f361, %f360, 0fCB40007F;
	neg.f32 	%f362, %f361;
	fma.rn.f32 	%f363, %f357, 0f3FB8AA3B, %f362;
	fma.rn.f32 	%f364, %f357, 0f32A57060, %f363;
	mov.b32 	%r107, %f360;
	shl.b32 	%r108, %r107, 23;
	mov.b32 	%f365, %r108;
	ex2.approx.ftz.f32 	%f366, %f364;
	mul.f32 	%f367, %f366, %f365;
	div.rn.f32 	%f368, %f367, %f494;
	st.global.f32 	[%rd27+8], %f368;
	ld.global.f32 	%f369, [%rd26+12];
	sub.f32 	%f370, %f369, %f486;
	fma.rn.f32 	%f371, %f370, 0f3BBB989D, 0f3F000000;
	cvt.sat.f32.f32 	%f372, %f371;
	fma.rm.f32 	%f373, %f372, %f281, %f280;
	add.f32 	%f374, %f373, 0fCB40007F;
	neg.f32 	%f375, %f374;
	fma.rn.f32 	%f376, %f370, 0f3FB8AA3B, %f375;
	fma.rn.f32 	%f377, %f370, 0f32A57060, %f376;
	mov.b32 	%r109, %f373;
	shl.b32 	%r110, %r109, 23;
	mov.b32 	%f378, %r110;
	ex2.approx.ftz.f32 	%f379, %f377;
	mul.f32 	%f380, %f379, %f378;
	div.rn.f32 	%f381, %f380, %f494;
	st.global.f32 	[%rd27+12], %f381;
	add.s32 	%r142, %r142, 8;
	add.s32 	%r141, %r141, 8;
	setp.ne.s32 	%p22, %r142, 0;
	@%p22 bra 	$L__BB0_29;
$L__BB0_30:
	setp.eq.s32 	%p23, %r34, 0;
	@%p23 bra 	$L__BB0_38;
	and.b32  	%r46, %r51, 3;
	setp.lt.u32 	%p24, %r34, 4;
	@%p24 bra 	$L__BB0_33;
	add.s32 	%r111, %r143, %r33;
	mul.wide.s32 	%rd28, %r111, 4;
	add.s64 	%rd29, %rd2, %rd28;
	ld.global.f32 	%f382, [%rd29];
	sub.f32 	%f383, %f382, %f486;
	fma.rn.f32 	%f384, %f383, 0f3BBB989D, 0f3F000000;
	cvt.sat.f32.f32 	%f385, %f384;
	mov.f32 	%f386, 0f4B400001;
	mov.f32 	%f387, 0f437C0000;
	fma.rm.f32 	%f388, %f385, %f387, %f386;
	add.f32 	%f389, %f388, 0fCB40007F;
	neg.f32 	%f390, %f389;
	fma.rn.f32 	%f391, %f383, 0f3FB8AA3B, %f390;
	fma.rn.f32 	%f392, %f383, 0f32A57060, %f391;
	mov.b32 	%r112, %f388;
	shl.b32 	%r113, %r112, 23;
	mov.b32 	%f393, %r113;
	ex2.approx.ftz.f32 	%f394, %f392;
	mul.f32 	%f395, %f394, %f393;
	div.rn.f32 	%f396, %f395, %f494;
	add.s64 	%rd30, %rd1, %rd28;
	st.global.f32 	[%rd30], %f396;
	ld.global.f32 	%f397, [%rd29+4];
	sub.f32 	%f398, %f397, %f486;
	fma.rn.f32 	%f399, %f398, 0f3BBB989D, 0f3F000000;
	cvt.sat.f32.f32 	%f400, %f399;
	fma.rm.f32 	%f401, %f400, %f387, %f386;
	add.f32 	%f402, %f401, 0fCB40007F;
	neg.f32 	%f403, %f402;
	fma.rn.f32 	%f404, %f398, 0f3FB8AA3B, %f403;
	fma.rn.f32 	%f405, %f398, 0f32A57060, %f404;
	mov.b32 	%r114, %f401;
	shl.b32 	%r115, %r114, 23;
	mov.b32 	%f406, %r115;
	ex2.approx.ftz.f32 	%f407, %f405;
	mul.f32 	%f408, %f407, %f406;
	div.rn.f32 	%f409, %f408, %f494;
	st.global.f32 	[%rd30+4], %f409;
	ld.global.f32 	%f410, [%rd29+8];
	sub.f32 	%f411, %f410, %f486;
	fma.rn.f32 	%f412, %f411, 0f3BBB989D, 0f3F000000;
	cvt.sat.f32.f32 	%f413, %f412;
	fma.rm.f32 	%f414, %f413, %f387, %f386;
	add.f32 	%f415, %f414, 0fCB40007F;
	neg.f32 	%f416, %f415;
	fma.rn.f32 	%f417, %f411, 0f3FB8AA3B, %f416;
	fma.rn.f32 	%f418, %f411, 0f32A57060, %f417;
	mov.b32 	%r116, %f414;
	shl.b32 	%r117, %r116, 23;
	mov.b32 	%f419, %r117;
	ex2.approx.ftz.f32 	%f420, %f418;
	mul.f32 	%f421, %f420, %f419;
	div.rn.f32 	%f422, %f421, %f494;
	st.global.f32 	[%rd30+8], %f422;
	ld.global.f32 	%f423, [%rd29+12];
	sub.f32 	%f424, %f423, %f486;
	fma.rn.f32 	%f425, %f424, 0f3BBB989D, 0f3F000000;
	cvt.sat.f32.f32 	%f426, %f425;
	fma.rm.f32 	%f427, %f426, %f387, %f386;
	add.f32 	%f428, %f427, 0fCB40007F;
	neg.f32 	%f429, %f428;
	fma.rn.f32 	%f430, %f424, 0f3FB8AA3B, %f429;
	fma.rn.f32 	%f431, %f424, 0f32A57060, %f430;
	mov.b32 	%r118, %f427;
	shl.b32 	%r119, %r118, 23;
	mov.b32 	%f432, %r119;
	ex2.approx.ftz.f32 	%f433, %f431;
	mul.f32 	%f434, %f433, %f432;
	div.rn.f32 	%f435, %f434, %f494;
	st.global.f32 	[%rd30+12], %f435;
	add.s32 	%r143, %r143, 4;
$L__BB0_33:
	setp.eq.s32 	%p25, %r46, 0;
	@%p25 bra 	$L__BB0_38;
	setp.eq.s32 	%p26, %r46, 1;
	@%p26 bra 	$L__BB0_36;
	add.s32 	%r120, %r143, %r33;
	mul.wide.s32 	%rd31, %r120, 4;
	add.s64 	%rd32, %rd2, %rd31;
	ld.global.f32 	%f436, [%rd32];
	sub.f32 	%f437, %f436, %f486;
	fma.rn.f32 	%f438, %f437, 0f3BBB989D, 0f3F000000;
	cvt.sat.f32.f32 	%f439, %f438;
	mov.f32 	%f440, 0f4B400001;
	mov.f32 	%f441, 0f437C0000;
	fma.rm.f32 	%f442, %f439, %f441, %f440;
	add.f32 	%f443, %f442, 0fCB40007F;
	neg.f32 	%f444, %f443;
	fma.rn.f32 	%f445, %f437, 0f3FB8AA3B, %f444;
	fma.rn.f32 	%f446, %f437, 0f32A57060, %f445;
	mov.b32 	%r121, %f442;
	shl.b32 	%r122, %r121, 23;
	mov.b32 	%f447, %r122;
	ex2.approx.ftz.f32 	%f448, %f446;
	mul.f32 	%f449, %f448, %f447;
	div.rn.f32 	%f450, %f449, %f494;
	add.s64 	%rd33, %rd1, %rd31;
	st.global.f32 	[%rd33], %f450;
	ld.global.f32 	%f451, [%rd32+4];
	sub.f32 	%f452, %f451, %f486;
	fma.rn.f32 	%f453, %f452, 0f3BBB989D, 0f3F000000;
	cvt.sat.f32.f32 	%f454, %f453;
	fma.rm.f32 	%f455, %f454, %f441, %f440;
	add.f32 	%f456, %f455, 0fCB40007F;
	neg.f32 	%f457, %f456;
	fma.rn.f32 	%f458, %f452, 0f3FB8AA3B, %f457;
	fma.rn.f32 	%f459, %f452, 0f32A57060, %f458;
	mov.b32 	%r123, %f455;
	shl.b32 	%r124, %r123, 23;
	mov.b32 	%f460, %r124;
	ex2.approx.ftz.f32 	%f461, %f459;
	mul.f32 	%f462, %f461, %f460;
	div.rn.f32 	%f463, %f462, %f494;
	st.global.f32 	[%rd33+4], %f463;
	add.s32 	%r143, %r143, 2;
$L__BB0_36:
	and.b32  	%r125, %r51, 1;
	setp.eq.b32 	%p27, %r125, 1;
	not.pred 	%p28, %p27;
	@%p28 bra 	$L__BB0_38;
	add.s32 	%r126, %r143, %r33;
	mul.wide.s32 	%rd34, %r126, 4;
	add.s64 	%rd35, %rd2, %rd34;
	ld.global.f32 	%f464, [%rd35];
	sub.f32 	%f465, %f464, %f486;
	fma.rn.f32 	%f466, %f465, 0f3BBB989D, 0f3F000000;
	cvt.sat.f32.f32 	%f467, %f466;
	mov.f32 	%f468, 0f4B400001;
	mov.f32 	%f469, 0f437C0000;
	fma.rm.f32 	%f470, %f467, %f469, %f468;
	add.f32 	%f471, %f470, 0fCB40007F;
	neg.f32 	%f472, %f471;
	fma.rn.f32 	%f473, %f465, 0f3FB8AA3B, %f472;
	fma.rn.f32 	%f474, %f465, 0f32A57060, %f473;
	mov.b32 	%r127, %f470;
	shl.b32 	%r128, %r127, 23;
	mov.b32 	%f475, %r128;
	ex2.approx.ftz.f32 	%f476, %f474;
	mul.f32 	%f477, %f476, %f475;
	div.rn.f32 	%f478, %f477, %f494;
	add.s64 	%rd36, %rd1, %rd34;
	st.global.f32 	[%rd36], %f478;
$L__BB0_38:
	ret;

}
	// .globl	_Z19SoftmaxSharedKernelPKfPfii
.visible .entry _Z19SoftmaxSharedKernelPKfPfii(
	.param .u64 .ptr .align 1 _Z19SoftmaxSharedKernelPKfPfii_param_0,
	.param .u64 .ptr .align 1 _Z19SoftmaxSharedKernelPKfPfii_param_1,
	.param .u32 _Z19SoftmaxSharedKernelPKfPfii_param_2,
	.param .u32 _Z19SoftmaxSharedKernelPKfPfii_param_3
)
{
	.reg .pred 	%p<18>;
	.reg .b32 	%r<54>;
	.reg .b32 	%f<52>;
	.reg .b64 	%rd<13>;

	ld.param.u64 	%rd4, [_Z19SoftmaxSharedKernelPKfPfii_param_0];
	ld.param.u64 	%rd3, [_Z19SoftmaxSharedKernelPKfPfii_param_1];
	ld.param.u32 	%r25, [_Z19SoftmaxSharedKernelPKfPfii_param_2];
	ld.param.u32 	%r24, [_Z19SoftmaxSharedKernelPKfPfii_param_3];
	cvta.to.global.u64 	%rd1, %rd4;
	mov.u32 	%r26, %ctaid.x;
	mov.u32 	%r1, %ntid.x;
	mov.u32 	%r2, %tid.x;
	mad.lo.s32 	%r3, %r26, %r1, %r2;
	setp.ge.s32 	%p1, %r3, %r25;
	@%p1 bra 	$L__BB1_22;
	setp.lt.s32 	%p2, %r24, 1;
	shl.b32 	%r27, %r2, 2;
	mov.u32 	%r28, s_temp;
	add.s32 	%r4, %r28, %r27;
	mov.f32 	%f48, 0fFF800000;
	@%p2 bra 	$L__BB1_8;
	mad.lo.s32 	%r5, %r24, %r3, %r2;
	mov.f32 	%f48, 0fFF800000;
	mov.b32 	%r47, 0;
$L__BB1_3:
	add.s32 	%r30, %r47, %r2;
	setp.ge.u32 	%p3, %r30, %r24;
	@%p3 bra 	$L__BB1_5;
	add.s32 	%r31, %r5, %r47;
	mul.wide.s32 	%rd5, %r31, 4;
	add.s64 	%rd6, %rd1, %rd5;
	ld.global.f32 	%f11, [%rd6];
	st.shared.f32 	[%r4], %f11;
$L__BB1_5:
	bar.sync 	0;
	mov.b32 	%r48, 0;
$L__BB1_6:
	shl.b32 	%r33, %r48, 2;
	mov.u32 	%r34, s_temp;
	add.s32 	%r35, %r34, %r33;
	ld.shared.f32 	%f12, [%r35];
	max.f32 	%f48, %f48, %f12;
	add.s32 	%r48, %r48, 1;
	setp.lt.u32 	%p4, %r48, %r1;
	add.s32 	%r36, %r48, %r47;
	setp.lt.s32 	%p5, %r36, %r24;
	and.pred  	%p6, %p4, %p5;
	@%p6 bra 	$L__BB1_6;
	bar.sync 	0;
	add.s32 	%r47, %r47, %r1;
	setp.lt.s32 	%p7, %r47, %r24;
	@%p7 bra 	$L__BB1_3;
$L__BB1_8:
	setp.lt.s32 	%p8, %r24, 1;
	mov.f32 	%f51, 0f00000000;
	@%p8 bra 	$L__BB1_15;
	mad.lo.s32 	%r6, %r24, %r3, %r2;
	mov.f32 	%f51, 0f00000000;
	mov.b32 	%r49, 0;
$L__BB1_10:
	add.s32 	%r38, %r49, %r2;
	setp.ge.u32 	%p9, %r38, %r24;
	@%p9 bra 	$L__BB1_12;
	add.s32 	%r39, %r6, %r49;
	mul.wide.s32 	%rd7, %r39, 4;
	add.s64 	%rd8, %rd1, %rd7;
	ld.global.f32 	%f15, [%rd8];
	sub.f32 	%f16, %f15, %f48;
	fma.rn.f32 	%f17, %f16, 0f3BBB989D, 0f3F000000;
	cvt.sat.f32.f32 	%f18, %f17;
	mov.f32 	%f19, 0f4B400001;
	mov.f32 	%f20, 0f437C0000;
	fma.rm.f32 	%f21, %f18, %f20, %f19;
	add.f32 	%f22, %f21, 0fCB40007F;
	neg.f32 	%f23, %f22;
	fma.rn.f32 	%f24, %f16, 0f3FB8AA3B, %f23;
	fma.rn.f32 	%f25, %f16, 0f32A57060, %f24;
	mov.b32 	%r40, %f21;
	shl.b32 	%r41, %r40, 23;
	mov.b32 	%f26, %r41;
	ex2.approx.ftz.f32 	%f27, %f25;
	mul.f32 	%f28, %f27, %f26;
	st.shared.f32 	[%r4], %f28;
$L__BB1_12:
	bar.sync 	0;
	mov.b32 	%r52, 0;
	mov.u32 	%r50, %r28;
	mov.u32 	%r51, %r49;
$L__BB1_13:
	ld.shared.f32 	%f29, [%r50];
	add.f32 	%f51, %f51, %f29;
	add.s32 	%r52, %r52, 1;
	setp.lt.u32 	%p10, %r52, %r1;
	add.s32 	%r51, %r51, 1;
	setp.lt.s32 	%p11, %r51, %r24;
	and.pred  	%p12, %p10, %p11;
	add.s32 	%r50, %r50, 4;
	@%p12 bra 	$L__BB1_13;
	bar.sync 	0;
	add.s32 	%r49, %r49, %r1;
	setp.lt.s32 	%p13, %r49, %r24;
	@%p13 bra 	$L__BB1_10;
$L__BB1_15:
	setp.lt.s32 	%p14, %r24, 1;
	@%p14 bra 	$L__BB1_22;
	mad.lo.s32 	%r11, %r24, %r3, %r2;
	cvta.to.global.u64 	%rd2, %rd3;
	mov.b32 	%r53, 0;
$L__BB1_17:
	add.s32 	%r21, %r11, %r53;
	add.s32 	%r22, %r53, %r2;
	setp.ge.u32 	%p15, %r22, %r24;
	@%p15 bra 	$L__BB1_19;
	mul.wide.s32 	%rd9, %r21, 4;
	add.s64 	%rd10, %rd1, %rd9;
	ld.global.f32 	%f30, [%rd10];
	sub.f32 	%f31, %f30, %f48;
	fma.rn.f32 	%f32, %f31, 0f3BBB989D, 0f3F000000;
	cvt.sat.f32.f32 	%f33, %f32;
	mov.f32 	%f34, 0f4B400001;
	mov.f32 	%f35, 0f437C0000;
	fma.rm.f32 	%f36, %f33, %f35, %f34;
	add.f32 	%f37, %f36, 0fCB40007F;
	neg.f32 	%f38, %f37;
	fma.rn.f32 	%f39, %f31, 0f3FB8AA3B, %f38;
	fma.rn.f32 	%f40, %f31, 0f32A57060, %f39;
	mov.b32 	%r45, %f36;
	shl.b32 	%r46, %r45, 23;
	mov.b32 	%f41, %r46;
	ex2.approx.ftz.f32 	%f42, %f40;
	mul.f32 	%f43, %f42, %f41;
	div.rn.f32 	%f44, %f43, %f51;
	st.shared.f32 	[%r4], %f44;
$L__BB1_19:
	setp.ge.u32 	%p16, %r22, %r24;
	bar.sync 	0;
	@%p16 bra 	$L__BB1_21;
	ld.shared.f32 	%f45, [%r4];
	mul.wide.s32 	%rd11, %r21, 4;
	add.s64 	%rd12, %rd2, %rd11;
	st.global.f32 	[%rd12], %f45;
$L__BB1_21:
	bar.sync 	0;
	add.s32 	%r53, %r53, %r1;
	setp.lt.s32 	%p17, %r53, %r24;
	@%p17 bra 	$L__BB1_17;
$L__BB1_22:
	ret;

}
	// .globl	_Z23SoftmaxVectorizedKernelPKfPfii
.visible .entry _Z23SoftmaxVectorizedKernelPKfPfii(
	.param .u64 .ptr .align 1 _Z23SoftmaxVectorizedKernelPKfPfii_param_0,
	.param .u64 .ptr .align 1 _Z23SoftmaxVectorizedKernelPKfPfii_param_1,
	.param .u32 _Z23SoftmaxVectorizedKernelPKfPfii_param_2,
	.param .u32 _Z23SoftmaxVectorizedKernelPKfPfii_param_3
)
{
	.reg .pred 	%p<42>;
	.reg .b32 	%r<240>;
	.reg .b32 	%f<550>;
	.reg .b64 	%rd<76>;

	ld.param.u64 	%rd15, [_Z23SoftmaxVectorizedKernelPKfPfii_param_0];
	ld.param.u64 	%rd16, [_Z23SoftmaxVectorizedKernelPKfPfii_param_1];
	ld.param.u32 	%r77, [_Z23SoftmaxVectorizedKernelPKfPfii_param_2];
	ld.param.u32 	%r76, [_Z23SoftmaxVectorizedKernelPKfPfii_param_3];
	mov.u32 	%r1, %ctaid.x;
	mov.u32 	%r238, %tid.x;
	mov.u32 	%r3, %ntid.x;
	setp.ge.s32 	%p1, %r1, %r77;
	@%p1 bra 	$L__BB2_49;
	cvta.to.global.u64 	%rd1, %rd15;
	cvta.to.global.u64 	%rd2, %rd16;
	shr.s32 	%r78, %r76, 31;
	shr.u32 	%r79, %r78, 30;
	add.s32 	%r80, %r76, %r79;
	shr.s32 	%r4, %r80, 2;
	mul.lo.s32 	%r5, %r76, %r1;
	cvt.s64.s32 	%rd3, %r5;
	mul.wide.s32 	%rd17, %r5, 4;
	add.s64 	%rd4, %rd1, %rd17;
	setp.ge.s32 	%p2, %r238, %r4;
	mov.f32 	%f540, 0fFF800000;
	@%p2 bra 	$L__BB2_8;
	add.s32 	%r81, %r238, %r3;
	max.u32 	%r82, %r4, %r81;
	setp.lt.u32 	%p3, %r81, %r4;
	selp.u32 	%r83, 1, 0, %p3;
	add.s32 	%r84, %r81, %r83;
	sub.s32 	%r85, %r82, %r84;
	div.u32 	%r86, %r85, %r3;
	add.s32 	%r6, %r86, %r83;
	and.b32  	%r87, %r6, 3;
	setp.eq.s32 	%p4, %r87, 3;
	mov.f32 	%f540, 0fFF800000;
	mov.u32 	%r215, %r238;
	@%p4 bra 	$L__BB2_5;
	mul.wide.u32 	%rd18, %r238, 16;
	add.s64 	%rd20, %rd18, %rd17;
	add.s64 	%rd75, %rd1, %rd20;
	mul.wide.u32 	%rd6, %r3, 16;
	add.s32 	%r88, %r6, 1;
	and.b32  	%r89, %r88, 3;
	neg.s32 	%r213, %r89;
	mov.f32 	%f540, 0fFF800000;
	mov.u32 	%r215, %r238;
$L__BB2_4:
	.pragma "nounroll";
	ld.global.v4.f32 	{%f34, %f35, %f36, %f37}, [%rd75];
	max.f32 	%f38, %f34, %f35;
	max.f32 	%f39, %f36, %f37;
	max.f32 	%f40, %f38, %f39;
	max.f32 	%f540, %f540, %f40;
	add.s32 	%r215, %r215, %r3;
	add.s64 	%rd75, %rd75, %rd6;
	add.s32 	%r213, %r213, 1;
	setp.ne.s32 	%p5, %r213, 0;
	@%p5 bra 	$L__BB2_4;
$L__BB2_5:
	setp.lt.u32 	%p6, %r6, 3;
	@%p6 bra 	$L__BB2_8;
	shl.b32 	%r90, %r3, 1;
	add.s32 	%r218, %r215, %r90;
	shl.b32 	%r14, %r3, 2;
	mad.lo.s32 	%r217, %r3, 3, %r215;
	add.s32 	%r216, %r3, %r215;
$L__BB2_7:
	mul.wide.u32 	%rd21, %r215, 16;
	add.s64 	%rd22, %rd4, %rd21;
	ld.global.v4.f32 	{%f41, %f42, %f43, %f44}, [%rd22];
	max.f32 	%f45, %f41, %f42;
	max.f32 	%f46, %f43, %f44;
	max.f32 	%f47, %f45, %f46;
	max.f32 	%f48, %f540, %f47;
	add.s32 	%r91, %r215, %r3;
	mul.wide.u32 	%rd23, %r216, 16;
	add.s64 	%rd24, %rd4, %rd23;
	ld.global.v4.f32 	{%f49, %f50, %f51, %f52}, [%rd24];
	max.f32 	%f53, %f49, %f50;
	max.f32 	%f54, %f51, %f52;
	max.f32 	%f55, %f53, %f54;
	max.f32 	%f56, %f48, %f55;
	add.s32 	%r92, %r91, %r3;
	mul.wide.u32 	%rd25, %r218, 16;
	add.s64 	%rd26, %rd4, %rd25;
	ld.global.v4.f32 	{%f57, %f58, %f59, %f60}, [%rd26];
	max.f32 	%f61, %f57, %f58;
	max.f32 	%f62, %f59, %f60;
	max.f32 	%f63, %f61, %f62;
	max.f32 	%f64, %f56, %f63;
	add.s32 	%r93, %r92, %r3;
	mul.wide.u32 	%rd27, %r217, 16;
	add.s64 	%rd28, %rd4, %rd27;
	ld.global.v4.f32 	{%f65, %f66, %f67, %f68}, [%rd28];
	max.f32 	%f69, %f65, %f66;
	max.f32 	%f70, %f67, %f68;
	max.f32 	%f71, %f69, %f70;
	max.f32 	%f540, %f64, %f71;
	add.s32 	%r215, %r93, %r3;
	add.s32 	%r218, %r218, %r14;
	add.s32 	%r217, %r217, %r14;
	add.s32 	%r216, %r216, %r14;
	setp.lt.s32 	%p7, %r215, %r4;
	@%p7 bra 	$L__BB2_7;
$L__BB2_8:
	shl.b32 	%r94, %r4, 2;
	add.s32 	%r236, %r94, %r238;
	setp.ge.s32 	%p8, %r236, %r76;
	@%p8 bra 	$L__BB2_15;
	add.s32 	%r95, %r236, %r3;
	max.s32 	%r96, %r76, %r95;
	setp.lt.s32 	%p9, %r95, %r76;
	selp.u32 	%r97, 1, 0, %p9;
	add.s32 	%r98, %r95, %r97;
	sub.s32 	%r99, %r96, %r98;
	div.u32 	%r100, %r99, %r3;
	add.s32 	%r26, %r100, %r97;
	and.b32  	%r101, %r26, 3;
	setp.eq.s32 	%p10, %r101, 3;
	mov.u32 	%r222, %r236;
	@%p10 bra 	$L__BB2_12;
	add.s32 	%r102, %r26, 1;
	and.b32  	%r103, %r102, 3;
	neg.s32 	%r220, %r103;
	mov.u32 	%r222, %r236;
$L__BB2_11:
	.pragma "nounroll";
	mul.wide.s32 	%rd30, %r222, 4;
	add.s64 	%rd31, %rd4, %rd30;
	ld.global.f32 	%f73, [%rd31];
	max.f32 	%f540, %f540, %f73;
	add.s32 	%r222, %r222, %r3;
	add.s32 	%r220, %r220, 1;
	setp.ne.s32 	%p11, %r220, 0;
	@%p11 bra 	$L__BB2_11;
$L__BB2_12:
	setp.lt.u32 	%p12, %r26, 3;
	@%p12 bra 	$L__BB2_15;
	shl.b32 	%r104, %r3, 2;
	cvt.u64.u32 	%rd34, %r104;
$L__BB2_14:
	mul.wide.s32 	%rd32, %r222, 4;
	add.s64 	%rd33, %rd4, %rd32;
	ld.global.f32 	%f74, [%rd33];
	max.f32 	%f75, %f540, %f74;
	add.s64 	%rd35, %rd33, %rd34;
	ld.global.f32 	%f76, [%rd35];
	max.f32 	%f77, %f75, %f76;
	add.s64 	%rd36, %rd35, %rd34;
	ld.global.f32 	%f78, [%rd36];
	max.f32 	%f79, %f77, %f78;
	add.s64 	%rd37, %rd36, %rd34;
	ld.global.f32 	%f80, [%rd37];
	max.f32 	%f540, %f79, %f80;
	add.s32 	%r222, %r104, %r222;
	setp.lt.s32 	%p13, %r222, %r76;
	@%p13 bra 	$L__BB2_14;
$L__BB2_15:
	shl.b32 	%r105, %r238, 2;
	mov.u32 	%r106, s_shared;
	add.s32 	%r35, %r106, %r105;
	st.shared.f32 	[%r35], %f540;
	bar.sync 	0;
	setp.lt.u32 	%p14, %r3, 2;
	@%p14 bra 	$L__BB2_20;
	mov.u32 	%r224, %r3;
$L__BB2_17:
	shr.u32 	%r37, %r224, 1;
	setp.ge.u32 	%p15, %r238, %r37;
	@%p15 bra 	$L__BB2_19;
	ld.shared.f32 	%f81, [%r35];
	shl.b32 	%r107, %r37, 2;
	add.s32 	%r108, %r35, %r107;
	ld.shared.f32 	%f82, [%r108];
	max.f32 	%f83, %f81, %f82;
	st.shared.f32 	[%r35], %f83;
$L__BB2_19:
	bar.sync 	0;
	setp.gt.u32 	%p16, %r224, 3;
	mov.u32 	%r224, %r37;
	@%p16 bra 	$L__BB2_17;
$L__BB2_20:
	setp.ge.s32 	%p17, %r238, %r4;
	ld.shared.f32 	%f15, [s_shared];
	bar.sync 	0;
	mul.wide.u32 	%rd38, %r238, 16;
	add.s64 	%rd10, %rd4, %rd38;
	mov.f32 	%f543, 0f00000000;
	@%p17 bra 	$L__BB2_26;
	add.s32 	%r38, %r238, %r3;
	max.s32 	%r109, %r4, %r38;
	setp.lt.s32 	%p18, %r38, %r4;
	selp.u32 	%r110, 1, 0, %p18;
	add.s32 	%r111, %r38, %r110;
	sub.s32 	%r112, %r109, %r111;
	div.u32 	%r113, %r112, %r3;
	add.s32 	%r39, %r113, %r110;
	and.b32  	%r114, %r39, 1;
	setp.eq.b32 	%p19, %r114, 1;
	mov.f32 	%f543, 0f00000000;
	mov.u32 	%r230, %r238;
	@%p19 bra 	$L__BB2_23;
	ld.global.v4.f32 	{%f87, %f88, %f89, %f90}, [%rd10];
	sub.f32 	%f91, %f87, %f15;
	fma.rn.f32 	%f92, %f91, 0f3BBB989D, 0f3F000000;
	cvt.sat.f32.f32 	%f93, %f92;
	mov.f32 	%f94, 0f4B400001;
	mov.f32 	%f95, 0f437C0000;
	fma.rm.f32 	%f96, %f93, %f95, %f94;
	add.f32 	%f97, %f96, 0fCB40007F;
	neg.f32 	%f98, %f97;
	fma.rn.f32 	%f99, %f91, 0f3FB8AA3B, %f98;
	fma.rn.f32 	%f100, %f91, 0f32A57060, %f99;
	mov.b32 	%r115, %f96;
	shl.b32 	%r116, %r115, 23;
	mov.b32 	%f101, %r116;
	ex2.approx.ftz.f32 	%f102, %f100;
	sub.f32 	%f103, %f88, %f15;
	fma.rn.f32 	%f104, %f103, 0f3BBB989D, 0f3F000000;
	cvt.sat.f32.f32 	%f105, %f104;
	fma.rm.f32 	%f106, %f105, %f95, %f94;
	add.f32 	%f107, %f106, 0fCB40007F;
	neg.f32 	%f108, %f107;
	fma.rn.f32 	%f109, %f103, 0f3FB8AA3B, %f108;
	fma.rn.f32 	%f110, %f103, 0f32A57060, %f109;
	mov.b32 	%r117, %f106;
	shl.b32 	%r118, %r117, 23;
	mov.b32 	%f111, %r118;
	ex2.approx.ftz.f32 	%f112, %f110;
	mul.f32 	%f113, %f112, %f111;
	fma.rn.f32 	%f114, %f102, %f101, %f113;
	sub.f32 	%f115, %f89, %f15;
	fma.rn.f32 	%f116, %f115, 0f3BBB989D, 0f3F000000;
	cvt.sat.f32.f32 	%f117, %f116;
	fma.rm.f32 	%f118, %f117, %f95, %f94;
	add.f32 	%f119, %f118, 0fCB40007F;
	neg.f32 	%f120, %f119;
	fma.rn.f32 	%f121, %f115, 0f3FB8AA3B, %f120;
	fma.rn.f32 	%f122, %f115, 0f32A57060, %f121;
	mov.b32 	%r119, %f118;
	shl.b32 	%r120, %r119, 23;
	mov.b32 	%f123, %r120;
	ex2.approx.ftz.f32 	%f124, %f122;
	fma.rn.f32 	%f125, %f124, %f123, %f114;
	sub.f32 	%f126, %f90, %f15;
	fma.rn.f32 	%f127, %f126, 0f3BBB989D, 0f3F000000;
	cvt.sat.f32.f32 	%f128, %f127;
	fma.rm.f32 	%f129, %f128, %f95, %f94;
	add.f32 	%f130, %f129, 0fCB40007F;
	neg.f32 	%f131, %f130;
	fma.rn.f32 	%f132, %f126, 0f3FB8AA3B, %f131;
	fma.rn.f32 	%f133, %f126, 0f32A57060, %f132;
	mov.b32 	%r121, %f129;
	shl.b32 	%r122, %r121, 23;
	mov.b32 	%f134, %r122;
	ex2.approx.ftz.f32 	%f135, %f133;
	fma.rn.f32 	%f136, %f135, %f134, %f125;
	add.f32 	%f543, %f136, 0f00000000;
	mov.u32 	%r230, %r38;
$L__BB2_23:
	setp.eq.s32 	%p20, %r39, 0;
	@%p20 bra 	$L__BB2_26;
	add.s32 	%r229, %r3, %r230;
	shl.b32 	%r42, %r3, 1;
$L__BB2_25:
	mul.wide.u32 	%rd39, %r230, 16;
	add.s64 	%rd40, %rd4, %rd39;
	ld.global.v4.f32 	{%f137, %f138, %f139, %f140}, [%rd40];
	sub.f32 	%f141, %f137, %f15;
	fma.rn.f32 	%f142, %f141, 0f3BBB989D, 0f3F000000;
	cvt.sat.f32.f32 	%f143, %f142;
	mov.f32 	%f144, 0f4B400001;
	mov.f32 	%f145, 0f437C0000;
	fma.rm.f32 	%f146, %f143, %f145, %f144;
	add.f32 	%f147, %f146, 0fCB40007F;
	neg.f32 	%f148, %f147;
	fma.rn.f32 	%f149, %f141, 0f3FB8AA3B, %f148;
	fma.rn.f32 	%f150, %f141, 0f32A57060, %f149;
	mov.b32 	%r123, %f146;
	shl.b32 	%r124, %r123, 23;
	mov.b32 	%f151, %r124;
	ex2.approx.ftz.f32 	%f152, %f150;
	sub.f32 	%f153, %f138, %f15;
	fma.rn.f32 	%f154, %f153, 0f3BBB989D, 0f3F000000;
	cvt.sat.f32.f32 	%f155, %f154;
	fma.rm.f32 	%f156, %f155, %f145, %f144;
	add.f32 	%f157, %f156, 0fCB40007F;
	neg.f32 	%f158, %f157;
	fma.rn.f32 	%f159, %f153, 0f3FB8AA3B, %f158;
	fma.rn.f32 	%f160, %f153, 0f32A57060, %f159;
	mov.b32 	%r125, %f156;
	shl.b32 	%r126, %r125, 23;
	mov.b32 	%f161, %r126;
	ex2.approx.ftz.f32 	%f162, %f160;
	mul.f32 	%f163, %f162, %f161;
	fma.rn.f32 	%f164, %f152, %f151, %f163;
	sub.f32 	%f165, %f139, %f15;
	fma.rn.f32 	%f166, %f165, 0f3BBB989D, 0f3F000000;
	cvt.sat.f32.f32 	%f167, %f166;
	fma.rm.f32 	%f168, %f167, %f145, %f144;
	add.f32 	%f169, %f168, 0fCB40007F;
	neg.f32 	%f170, %f169;
	fma.rn.f32 	%f171, %f165, 0f3FB8AA3B, %f170;
	fma.rn.f32 	%f172, %f165, 0f32A57060, %f171;
	mov.b32 	%r127, %f168;
	shl.b32 	%r128, %r127, 23;
	mov.b32 	%f173, %r128;
	ex2.approx.ftz.f32 	%f174, %f172;
	fma.rn.f32 	%f175, %f174, %f173, %f164;
	sub.f32 	%f176, %f140, %f15;
	fma.rn.f32 	%f177, %f176, 0f3BBB989D, 0f3F000000;
	cvt.sat.f32.f32 	%f178, %f177;
	fma.rm.f32 	%f179, %f178, %f145, %f144;
	add.f32 	%f180, %f179, 0fCB40007F;
	neg.f32 	%f181, %f180;
	fma.rn.f32 	%f182, %f176, 0f3FB8AA3B, %f181;
	fma.rn.f32 	%f183, %f176, 0f32A57060, %f182;
	mov.b32 	%r129, %f179;
	shl.b32 	%r130, %r129, 23;
	mov.b32 	%f184, %r130;
	ex2.approx.ftz.f32 	%f185, %f183;
	fma.rn.f32 	%f186, %f185, %f184, %f175;
	add.f32 	%f187, %f543, %f186;
	add.s32 	%r131, %r230, %r3;
	mul.wide.u32 	%rd41, %r229, 16;
	add.s64 	%rd42, %rd4, %rd41;
	ld.global.v4.f32 	{%f188, %f189, %f190, %f191}, [%rd42];
	sub.f32 	%f192, %f188, %f15;
	fma.rn.f32 	%f193, %f192, 0f3BBB989D, 0f3F000000;
	cvt.sat.f32.f32 	%f194, %f193;
	fma.rm.f32 	%f195, %f194, %f145, %f144;
	add.f32 	%f196, %f195, 0fCB40007F;
	neg.f32 	%f197, %f196;
	fma.rn.f32 	%f198, %f192, 0f3FB8AA3B, %f197;
	fma.rn.f32 	%f199, %f192, 0f32A57060, %f198;
	mov.b32 	%r132, %f195;
	shl.b32 	%r133, %r132, 23;
	mov.b32 	%f200, %r133;
	ex2.approx.ftz.f32 	%f201, %f199;
	sub.f32 	%f202, %f189, %f15;
	fma.rn.f32 	%f203, %f202, 0f3BBB989D, 0f3F000000;
	cvt.sat.f32.f32 	%f204, %f203;
	fma.rm.f32 	%f205, %f204, %f145, %f144;
	add.f32 	%f206, %f205, 0fCB40007F;
	neg.f32 	%f207, %f206;
	fma.rn.f32 	%f208, %f202, 0f3FB8AA3B, %f207;
	fma.rn.f32 	%f209, %f202, 0f32A57060, %f208;
	mov.b32 	%r134, %f205;
	shl.b32 	%r135, %r134, 23;
	mov.b32 	%f210, %r135;
	ex2.approx.ftz.f32 	%f211, %f209;
	mul.f32 	%f212, %f211, %f210;
	fma.rn.f32 	%f213, %f201, %f200, %f212;
	sub.f32 	%f214, %f190, %f15;
	fma.rn.f32 	%f215, %f214, 0f3BBB989D, 0f3F000000;
	cvt.sat.f32.f32 	%f216, %f215;
	fma.rm.f32 	%f217, %f216, %f145, %f144;
	add.f32 	%f218, %f217, 0fCB40007F;
	neg.f32 	%f219, %f218;
	fma.rn.f32 	%f220, %f214, 0f3FB8AA3B, %f219;
	fma.rn.f32 	%f221, %f214, 0f32A57060, %f220;
	mov.b32 	%r136, %f217;
	shl.b32 	%r137, %r136, 23;
	mov.b32 	%f222, %r137;
	ex2.approx.ftz.f32 	%f223, %f221;
	fma.rn.f32 	%f224, %f223, %f222, %f213;
	sub.f32 	%f225, %f191, %f15;
	fma.rn.f32 	%f226, %f225, 0f3BBB989D, 0f3F000000;
	cvt.sat.f32.f32 	%f227, %f226;
	fma.rm.f32 	%f228, %f227, %f145, %f144;
	add.f32 	%f229, %f228, 0fCB40007F;
	neg.f32 	%f230, %f229;
	fma.rn.f32 	%f231, %f225, 0f3FB8AA3B, %f230;
	fma.rn.f32 	%f232, %f225, 0f32A57060, %f231;
	mov.b32 	%r138, %f228;
	shl.b32 	%r139, %r138, 23;
	mov.b32 	%f233, %r139;
	ex2.approx.ftz.f32 	%f234, %f232;
	fma.rn.f32 	%f235, %f234, %f233, %f224;
	add.f32 	%f543, %f187, %f235;
	add.s32 	%r230, %r131, %r3;
	add.s32 	%r229, %r229, %r42;
	setp.lt.s32 	%p21, %r230, %r4;
	@%p21 bra 	$L__BB2_25;
$L__BB2_26:
	setp.ge.s32 	%p22, %r236, %r76;
	@%p22 bra 	$L__BB2_32;
	add.s32 	%r140, %r236, %r3;
	max.s32 	%r141, %r76, %r140;
	setp.lt.s32 	%p23, %r140, %r76;
	selp.u32 	%r142, 1, 0, %p23;
	add.s32 	%r143, %r140, %r142;
	sub.s32 	%r144, %r141, %r143;
	div.u32 	%r145, %r144, %r3;
	add.s32 	%r43, %r145, %r142;
	and.b32  	%r146, %r43, 3;
	setp.eq.s32 	%p24, %r146, 3;
	mov.u32 	%r228, %r236;
	@%p24 bra 	$L__BB2_30;
	mul.wide.s32 	%rd43, %r5, 4;
	add.s64 	%rd11, %rd1, %rd43;
	add.s32 	%r147, %r43, 1;
	and.b32  	%r148, %r147, 3;
	neg.s32 	%r226, %r148;
	mov.u32 	%r228, %r236;
$L__BB2_29:
	.pragma "nounroll";
	mul.wide.s32 	%rd44, %r228, 4;
	add.s64 	%rd45, %rd11, %rd44;
	ld.global.f32 	%f237, [%rd45];
	sub.f32 	%f238, %f237, %f15;
	fma.rn.f32 	%f239, %f238, 0f3BBB989D, 0f3F000000;
	cvt.sat.f32.f32 	%f240, %f239;
	mov.f32 	%f241, 0f4B400001;
	mov.f32 	%f242, 0f437C0000;
	fma.rm.f32 	%f243, %f240, %f242, %f241;
	add.f32 	%f244, %f243, 0fCB40007F;
	neg.f32 	%f245, %f244;
	fma.rn.f32 	%f246, %f238, 0f3FB8AA3B, %f245;
	fma.rn.f32 	%f247, %f238, 0f32A57060, %f246;
	mov.b32 	%r149, %f243;
	shl.b32 	%r150, %r149, 23;
	mov.b32 	%f248, %r150;
	ex2.approx.ftz.f32 	%f249, %f247;
	fma.rn.f32 	%f543, %f249, %f248, %f543;
	add.s32 	%r228, %r228, %r3;
	add.s32 	%r226, %r226, 1;
	setp.ne.s32 	%p25, %r226, 0;
	@%p25 bra 	$L__BB2_29;
$L__BB2_30:
	setp.lt.u32 	%p26, %r43, 3;
	@%p26 bra 	$L__BB2_32;
$L__BB2_31:
	mul.wide.s32 	%rd46, %r228, 4;
	add.s64 	%rd47, %rd4, %rd46;
	ld.global.f32 	%f250, [%rd47];
	sub.f32 	%f251, %f250, %f15;
	fma.rn.f32 	%f252, %f251, 0f3BBB989D, 0f3F000000;
	cvt.sat.f32.f32 	%f253, %f252;
	mov.f32 	%f254, 0f4B400001;
	mov.f32 	%f255, 0f437C0000;
	fma.rm.f32 	%f256, %f253, %f255, %f254;
	add.f32 	%f257, %f256, 0fCB40007F;
	neg.f32 	%f258, %f257;
	fma.rn.f32 	%f259, %f251, 0f3FB8AA3B, %f258;
	fma.rn.f32 	%f260, %f251, 0f32A57060, %f259;
	mov.b32 	%r151, %f256;
	shl.b32 	%r152, %r151, 23;
	mov.b32 	%f261, %r152;
	ex2.approx.ftz.f32 	%f262, %f260;
	fma.rn.f32 	%f263, %f262, %f261, %f543;
	shl.b32 	%r153, %r3, 2;
	cvt.u64.u32 	%rd48, %r153;
	add.s64 	%rd49, %rd47, %rd48;
	ld.global.f32 	%f264, [%rd49];
	sub.f32 	%f265, %f264, %f15;
	fma.rn.f32 	%f266, %f265, 0f3BBB989D, 0f3F000000;
	cvt.sat.f32.f32 	%f267, %f266;
	fma.rm.f32 	%f268, %f267, %f255, %f254;
	add.f32 	%f269, %f268, 0fCB40007F;
	neg.f32 	%f270, %f269;
	fma.rn.f32 	%f271, %f265, 0f3FB8AA3B, %f270;
	fma.rn.f32 	%f272, %f265, 0f32A57060, %f271;
	mov.b32 	%r154, %f268;
	shl.b32 	%r155, %r154, 23;
	mov.b32 	%f273, %r155;
	ex2.approx.ftz.f32 	%f274, %f272;
	fma.rn.f32 	%f275, %f274, %f273, %f263;
	add.s64 	%rd50, %rd49, %rd48;
	ld.global.f32 	%f276, [%rd50];
	sub.f32 	%f277, %f276, %f15;
	fma.rn.f32 	%f278, %f277, 0f3BBB989D, 0f3F000000;
	cvt.sat.f32.f32 	%f279, %f278;
	fma.rm.f32 	%f280, %f279, %f255, %f254;
	add.f32 	%f281, %f280, 0fCB40007F;
	neg.f32 	%f282, %f281;
	fma.rn.f32 	%f283, %f277, 0f3FB8AA3B, %f282;
	fma.rn.f32 	%f284, %f277, 0f32A57060, %f283;
	mov.b32 	%r156, %f280;
	shl.b32 	%r157, %r156, 23;
	mov.b32 	%f285, %r157;
	ex2.approx.ftz.f32 	%f286, %f284;
	fma.rn.f32 	%f287, %f286, %f285, %f275;
	add.s64 	%rd51, %rd50, %rd48;
	ld.global.f32 	%f288, [%rd51];
	sub.f32 	%f289, %f288, %f15;
	fma.rn.f32 	%f290, %f289, 0f3BBB989D, 0f3F000000;
	cvt.sat.f32.f32 	%f291, %f290;
	fma.rm.f32 	%f292, %f291, %f255, %f254;
	add.f32 	%f293, %f292, 0fCB40007F;
	neg.f32 	%f294, %f293;
	fma.rn.f32 	%f295, %f289, 0f3FB8AA3B, %f294;
	fma.rn.f32 	%f296, %f289, 0f32A57060, %f295;
	mov.b32 	%r158, %f292;
	shl.b32 	%r159, %r158, 23;
	mov.b32 	%f297, %r159;
	ex2.approx.ftz.f32 	%f298, %f296;
	fma.rn.f32 	%f543, %f298, %f297, %f287;
	add.s32 	%r228, %r153, %r228;
	setp.lt.s32 	%p27, %r228, %r76;
	@%p27 bra 	$L__BB2_31;
$L__BB2_32:
	setp.lt.u32 	%p28, %r3, 2;
	st.shared.f32 	[%r35], %f543;
	bar.sync 	0;
	@%p28 bra 	$L__BB2_37;
	mov.u32 	%r232, %r3;
$L__BB2_34:
	shr.u32 	%r57, %r232, 1;
	setp.ge.u32 	%p29, %r238, %r57;
	@%p29 bra 	$L__BB2_36;
	shl.b32 	%r160, %r57, 2;
	add.s32 	%r161, %r35, %r160;
	ld.shared.f32 	%f299, [%r161];
	ld.shared.f32 	%f300, [%r35];
	add.f32 	%f301, %f299, %f300;
	st.shared.f32 	[%r35], %f301;
$L__BB2_36:
	bar.sync 	0;
	setp.gt.u32 	%p30, %r232, 3;
	mov.u32 	%r232, %r57;
	@%p30 bra 	$L__BB2_34;
$L__BB2_37:
	shl.b64 	%rd52, %rd3, 2;
	add.s64 	%rd12, %rd2, %rd52;
	setp.ge.s32 	%p31, %r238, %r4;
	ld.shared.f32 	%f29, [s_shared];
	bar.sync 	0;
	@%p31 bra 	$L__BB2_43;
	add.s32 	%r58, %r238, %r3;
	max.s32 	%r162, %r4, %r58;
	setp.lt.s32 	%p32, %r58, %r4;
	selp.u32 	%r163, 1, 0, %p32;
	add.s32 	%r164, %r58, %r163;
	sub.s32 	%r165, %r162, %r164;
	div.u32 	%r166, %r165, %r3;
	add.s32 	%r59, %r166, %r163;
	and.b32  	%r167, %r59, 1;
	setp.eq.b32 	%p33, %r167, 1;
	@%p33 bra 	$L__BB2_40;
	ld.global.v4.f32 	{%f302, %f303, %f304, %f305}, [%rd10];
	sub.f32 	%f306, %f302, %f15;
	fma.rn.f32 	%f307, %f306, 0f3BBB989D, 0f3F000000;
	cvt.sat.f32.f32 	%f308, %f307;
	mov.f32 	%f309, 0f4B400001;
	mov.f32 	%f310, 0f437C0000;
	fma.rm.f32 	%f311, %f308, %f310, %f309;
	add.f32 	%f312, %f311, 0fCB40007F;
	neg.f32 	%f313, %f312;
	fma.rn.f32 	%f314, %f306, 0f3FB8AA3B, %f313;
	fma.rn.f32 	%f315, %f306, 0f32A57060, %f314;
	mov.b32 	%r168, %f311;
	shl.b32 	%r169, %r168, 23;
	mov.b32 	%f316, %r169;
	ex2.approx.ftz.f32 	%f317, %f315;
	mul.f32 	%f318, %f317, %f316;
	div.rn.f32 	%f319, %f318, %f29;
	sub.f32 	%f320, %f303, %f15;
	fma.rn.f32 	%f321, %f320, 0f3BBB989D, 0f3F000000;
	cvt.sat.f32.f32 	%f322, %f321;
	fma.rm.f32 	%f323, %f322, %f310, %f309;
	add.f32 	%f324, %f323, 0fCB40007F;
	neg.f32 	%f325, %f324;
	fma.rn.f32 	%f326, %f320, 0f3FB8AA3B, %f325;
	fma.rn.f32 	%f327, %f320, 0f32A57060, %f326;
	mov.b32 	%r170, %f323;
	shl.b32 	%r171, %r170, 23;
	mov.b32 	%f328, %r171;
	ex2.approx.ftz.f32 	%f329, %f327;
	mul.f32 	%f330, %f329, %f328;
	div.rn.f32 	%f331, %f330, %f29;
	sub.f32 	%f332, %f304, %f15;
	fma.rn.f32 	%f333, %f332, 0f3BBB989D, 0f3F000000;
	cvt.sat.f32.f32 	%f334, %f333;
	fma.rm.f32 	%f335, %f334, %f310, %f309;
	add.f32 	%f336, %f335, 0fCB40007F;
	neg.f32 	%f337, %f336;
	fma.rn.f32 	%f338, %f332, 0f3FB8AA3B, %f337;
	fma.rn.f32 	%f339, %f332, 0f32A57060, %f338;
	mov.b32 	%r172, %f335;
	shl.b32 	%r173, %r172, 23;
	mov.b32 	%f340, %r173;
	ex2.approx.ftz.f32 	%f341, %f339;
	mul.f32 	%f342, %f341, %f340;
	div.rn.f32 	%f343, %f342, %f29;
	sub.f32 	%f344, %f305, %f15;
	fma.rn.f32 	%f345, %f344, 0f3BBB989D, 0f3F000000;
	cvt.sat.f32.f32 	%f346, %f345;
	fma.rm.f32 	%f347, %f346, %f310, %f309;
	add.f32 	%f348, %f347, 0fCB40007F;
	neg.f32 	%f349, %f348;
	fma.rn.f32 	%f350, %f344, 0f3FB8AA3B, %f349;
	fma.rn.f32 	%f351, %f344, 0f32A57060, %f350;
	mov.b32 	%r174, %f347;
	shl.b32 	%r175, %r174, 23;
	mov.b32 	%f352, %r175;
	ex2.approx.ftz.f32 	%f353, %f351;
	mul.f32 	%f354, %f353, %f352;
	div.rn.f32 	%f355, %f354, %f29;
	mul.wide.u32 	%rd53, %r238, 16;
	add.s64 	%rd54, %rd12, %rd53;
	st.global.v4.f32 	[%rd54], {%f319, %f331, %f343, %f355};
	mov.u32 	%r238, %r58;
$L__BB2_40:
	setp.eq.s32 	%p34, %r59, 0;
	@%p34 bra 	$L__BB2_43;
	add.s32 	%r237, %r3, %r238;
	shl.b32 	%r62, %r3, 1;
$L__BB2_42:
	mul.wide.u32 	%rd55, %r238, 16;
	add.s64 	%rd56, %rd4, %rd55;
	ld.global.v4.f32 	{%f356, %f357, %f358, %f359}, [%rd56];
	sub.f32 	%f360, %f356, %f15;
	fma.rn.f32 	%f361, %f360, 0f3BBB989D, 0f3F000000;
	cvt.sat.f32.f32 	%f362, %f361;
	mov.f32 	%f363, 0f4B400001;
	mov.f32 	%f364, 0f437C0000;
	fma.rm.f32 	%f365, %f362, %f364, %f363;
	add.f32 	%f366, %f365, 0fCB40007F;
	neg.f32 	%f367, %f366;
	fma.rn.f32 	%f368, %f360, 0f3FB8AA3B, %f367;
	fma.rn.f32 	%f369, %f360, 0f32A57060, %f368;
	mov.b32 	%r176, %f365;
	shl.b32 	%r177, %r176, 23;
	mov.b32 	%f370, %r177;
	ex2.approx.ftz.f32 	%f371, %f369;
	mul.f32 	%f372, %f371, %f370;
	div.rn.f32 	%f373, %f372, %f29;
	sub.f32 	%f374, %f357, %f15;
	fma.rn.f32 	%f375, %f374, 0f3BBB989D, 0f3F000000;
	cvt.sat.f32.f32 	%f376, %f375;
	fma.rm.f32 	%f377, %f376, %f364, %f363;
	add.f32 	%f378, %f377, 0fCB40007F;
	neg.f32 	%f379, %f378;
	fma.rn.f32 	%f380, %f374, 0f3FB8AA3B, %f379;
	fma.rn.f32 	%f381, %f374, 0f32A57060, %f380;
	mov.b32 	%r178, %f377;
	shl.b32 	%r179, %r178, 23;
	mov.b32 	%f382, %r179;
	ex2.approx.ftz.f32 	%f383, %f381;
	mul.f32 	%f384, %f383, %f382;
	div.rn.f32 	%f385, %f384, %f29;
	sub.f32 	%f386, %f358, %f15;
	fma.rn.f32 	%f387, %f386, 0f3BBB989D, 0f3F000000;
	cvt.sat.f32.f32 	%f388, %f387;
	fma.rm.f32 	%f389, %f388, %f364, %f363;
	add.f32 	%f390, %f389, 0fCB40007F;
	neg.f32 	%f391, %f390;
	fma.rn.f32 	%f392, %f386, 0f3FB8AA3B, %f391;
	fma.rn.f32 	%f393, %f386, 0f32A57060, %f392;
	mov.b32 	%r180, %f389;
	shl.b32 	%r181, %r180, 23;
	mov.b32 	%f394, %r181;
	ex2.approx.ftz.f32 	%f395, %f393;
	mul.f32 	%f396, %f395, %f394;
	div.rn.f32 	%f397, %f396, %f29;
	sub.f32 	%f398, %f359, %f15;
	fma.rn.f32 	%f399, %f398, 0f3BBB989D, 0f3F000000;
	cvt.sat.f32.f32 	%f400, %f399;
	fma.rm.f32 	%f401, %f400, %f364, %f363;
	add.f32 	%f402, %f401, 0fCB40007F;
	neg.f32 	%f403, %f402;
	fma.rn.f32 	%f404, %f398, 0f3FB8AA3B, %f403;
	fma.rn.f32 	%f405, %f398, 0f32A57060, %f404;
	mov.b32 	%r182, %f401;
	shl.b32 	%r183, %r182, 23;
	mov.b32 	%f406, %r183;
	ex2.approx.ftz.f32 	%f407, %f405;
	mul.f32 	%f408, %f407, %f406;
	div.rn.f32 	%f409, %f408, %f29;
	add.s64 	%rd57, %rd12, %rd55;
	st.global.v4.f32 	[%rd57], {%f373, %f385, %f397, %f409};
	add.s32 	%r184, %r238, %r3;
	mul.wide.u32 	%rd58, %r237, 16;
	add.s64 	%rd59, %rd4, %rd58;
	ld.global.v4.f32 	{%f410, %f411, %f412, %f413}, [%rd59];
	sub.f32 	%f414, %f410, %f15;
	fma.rn.f32 	%f415, %f414, 0f3BBB989D, 0f3F000000;
	cvt.sat.f32.f32 	%f416, %f415;
	fma.rm.f32 	%f417, %f416, %f364, %f363;
	add.f32 	%f418, %f417, 0fCB40007F;
	neg.f32 	%f419, %f418;
	fma.rn.f32 	%f420, %f414, 0f3FB8AA3B, %f419;
	fma.rn.f32 	%f421, %f414, 0f32A57060, %f420;
	mov.b32 	%r185, %f417;
	shl.b32 	%r186, %r185, 23;
	mov.b32 	%f422, %r186;
	ex2.approx.ftz.f32 	%f423, %f421;
	mul.f32 	%f424, %f423, %f422;
	div.rn.f32 	%f425, %f424, %f29;
	sub.f32 	%f426, %f411, %f15;
	fma.rn.f32 	%f427, %f426, 0f3BBB989D, 0f3F000000;
	cvt.sat.f32.f32 	%f428, %f427;
	fma.rm.f32 	%f429, %f428, %f364, %f363;
	add.f32 	%f430, %f429, 0fCB40007F;
	neg.f32 	%f431, %f430;
	fma.rn.f32 	%f432, %f426, 0f3FB8AA3B, %f431;
	fma.rn.f32 	%f433, %f426, 0f32A57060, %f432;
	mov.b32 	%r187, %f429;
	shl.b32 	%r188, %r187, 23;
	mov.b32 	%f434, %r188;
	ex2.approx.ftz.f32 	%f435, %f433;
	mul.f32 	%f436, %f435, %f434;
	div.rn.f32 	%f437, %f436, %f29;
	sub.f32 	%f438, %f412, %f15;
	fma.rn.f32 	%f439, %f438, 0f3BBB989D, 0f3F000000;
	cvt.sat.f32.f32 	%f440, %f439;
	fma.rm.f32 	%f441, %f440, %f364, %f363;
	add.f32 	%f442, %f441, 0fCB40007F;
	neg.f32 	%f443, %f442;
	fma.rn.f32 	%f444, %f438, 0f3FB8AA3B, %f443;
	fma.rn.f32 	%f445, %f438, 0f32A57060, %f444;
	mov.b32 	%r189, %f441;
	shl.b32 	%r190, %r189, 23;
	mov.b32 	%f446, %r190;
	ex2.approx.ftz.f32 	%f447, %f445;
	mul.f32 	%f448, %f447, %f446;
	div.rn.f32 	%f449, %f448, %f29;
	sub.f32 	%f450, %f413, %f15;
	fma.rn.f32 	%f451, %f450, 0f3BBB989D, 0f3F000000;
	cvt.sat.f32.f32 	%f452, %f451;
	fma.rm.f32 	%f453, %f452, %f364, %f363;
	add.f32 	%f454, %f453, 0fCB40007F;
	neg.f32 	%f455, %f454;
	fma.rn.f32 	%f456, %f450, 0f3FB8AA3B, %f455;
	fma.rn.f32 	%f457, %f450, 0f32A57060, %f456;
	mov.b32 	%r191, %f453;
	shl.b32 	%r192, %r191, 23;
	mov.b32 	%f458, %r192;
	ex2.approx.ftz.f32 	%f459, %f457;
	mul.f32 	%f460, %f459, %f458;
	div.rn.f32 	%f461, %f460, %f29;
	add.s64 	%rd60, %rd12, %rd58;
	st.global.v4.f32 	[%rd60], {%f425, %f437, %f449, %f461};
	add.s32 	%r238, %r184, %r3;
	add.s32 	%r237, %r237, %r62;
	setp.lt.s32 	%p35, %r238, %r4;
	@%p35 bra 	$L__BB2_42;
$L__BB2_43:
	setp.ge.s32 	%p36, %r236, %r76;
	@%p36 bra 	$L__BB2_49;
	add.s32 	%r193, %r236, %r3;
	max.s32 	%r194, %r76, %r193;
	setp.lt.s32 	%p37, %r193, %r76;
	selp.u32 	%r195, 1, 0, %p37;
	add.s32 	%r196, %r193, %r195;
	sub.s32 	%r197, %r194, %r196;
	div.u32 	%r198, %r197, %r3;
	add.s32 	%r63, %r198, %r195;
	and.b32  	%r199, %r63, 3;
	setp.eq.s32 	%p38, %r199, 3;
	@%p38 bra 	$L__BB2_47;
	mul.wide.s32 	%rd61, %r5, 4;
	add.s64 	%rd13, %rd2, %rd61;
	add.s64 	%rd14, %rd1, %rd61;
	add.s32 	%r200, %r63, 1;
	and.b32  	%r201, %r200, 3;
	neg.s32 	%r234, %r201;
$L__BB2_46:
	.pragma "nounroll";
	mul.wide.s32 	%rd62, %r236, 4;
	add.s64 	%rd63, %rd13, %rd62;
	add.s64 	%rd64, %rd14, %rd62;
	ld.global.f32 	%f462, [%rd64];
	sub.f32 	%f463, %f462, %f15;
	fma.rn.f32 	%f464, %f463, 0f3BBB989D, 0f3F000000;
	cvt.sat.f32.f32 	%f465, %f464;
	mov.f32 	%f466, 0f4B400001;
	mov.f32 	%f467, 0f437C0000;
	fma.rm.f32 	%f468, %f465, %f467, %f466;
	add.f32 	%f469, %f468, 0fCB40007F;
	neg.f32 	%f470, %f469;
	fma.rn.f32 	%f471, %f463, 0f3FB8AA3B, %f470;
	fma.rn.f32 	%f472, %f463, 0f32A57060, %f471;
	mov.b32 	%r202, %f468;
	shl.b32 	%r203, %r202, 23;
	mov.b32 	%f473, %r203;
	ex2.approx.ftz.f32 	%f474, %f472;
	mul.f32 	%f475, %f474, %f473;
	div.rn.f32 	%f476, %f475, %f29;
	st.global.f32 	[%rd63], %f476;
	add.s32 	%r236, %r236, %r3;
	add.s32 	%r234, %r234, 1;
	setp.ne.s32 	%p39, %r234, 0;
	@%p39 bra 	$L__BB2_46;
$L__BB2_47:
	setp.lt.u32 	%p40, %r63, 3;
	@%p40 bra 	$L__BB2_49;
$L__BB2_48:
	mul.wide.s32 	%rd65, %r236, 4;
	add.s64 	%rd66, %rd4, %rd65;
	ld.global.f32 	%f477, [%rd66];
	sub.f32 	%f478, %f477, %f15;
	fma.rn.f32 	%f479, %f478, 0f3BBB989D, 0f3F000000;
	cvt.sat.f32.f32 	%f480, %f479;
	mov.f32 	%f481, 0f4B400001;
	mov.f32 	%f482, 0f437C0000;
	fma.rm.f32 	%f483, %f480, %f482, %f481;
	add.f32 	%f484, %f483, 0fCB40007F;
	neg.f32 	%f485, %f484;
	fma.rn.f32 	%f486, %f478, 0f3FB8AA3B, %f485;
	fma.rn.f32 	%f487, %f478, 0f32A57060, %f486;
	mov.b32 	%r204, %f483;
	shl.b32 	%r205, %r204, 23;
	mov.b32 	%f488, %r205;
	ex2.approx.ftz.f32 	%f489, %f487;
	mul.f32 	%f490, %f489, %f488;
	div.rn.f32 	%f491, %f490, %f29;
	add.s64 	%rd67, %rd12, %rd65;
	st.global.f32 	[%rd67], %f491;
	shl.b32 	%r206, %r3, 2;
	cvt.u64.u32 	%rd68, %r206;
	add.s64 	%rd69, %rd66, %rd68;
	ld.global.f32 	%f492, [%rd69];
	sub.f32 	%f493, %f492, %f15;
	fma.rn.f32 	%f494, %f493, 0f3BBB989D, 0f3F000000;
	cvt.sat.f32.f32 	%f495, %f494;
	fma.rm.f32 	%f496, %f495, %f482, %f481;
	add.f32 	%f497, %f496, 0fCB40007F;
	neg.f32 	%f498, %f497;
	fma.rn.f32 	%f499, %f493, 0f3FB8AA3B, %f498;
	fma.rn.f32 	%f500, %f493, 0f32A57060, %f499;
	mov.b32 	%r207, %f496;
	shl.b32 	%r208, %r207, 23;
	mov.b32 	%f501, %r208;
	ex2.approx.ftz.f32 	%f502, %f500;
	mul.f32 	%f503, %f502, %f501;
	div.rn.f32 	%f504, %f503, %f29;
	add.s64 	%rd70, %rd67, %rd68;
	st.global.f32 	[%rd70], %f504;
	add.s64 	%rd71, %rd69, %rd68;
	ld.global.f32 	%f505, [%rd71];
	sub.f32 	%f506, %f505, %f15;
	fma.rn.f32 	%f507, %f506, 0f3BBB989D, 0f3F000000;
	cvt.sat.f32.f32 	%f508, %f507;
	fma.rm.f32 	%f509, %f508, %f482, %f481;
	add.f32 	%f510, %f509, 0fCB40007F;
	neg.f32 	%f511, %f510;
	fma.rn.f32 	%f512, %f506, 0f3FB8AA3B, %f511;
	fma.rn.f32 	%f513, %f506, 0f32A57060, %f512;
	mov.b32 	%r209, %f509;
	shl.b32 	%r210, %r209, 23;
	mov.b32 	%f514, %r210;
	ex2.approx.ftz.f32 	%f515, %f513;
	mul.f32 	%f516, %f515, %f514;
	div.rn.f32 	%f517, %f516, %f29;
	add.s64 	%rd72, %rd70, %rd68;
	st.global.f32 	[%rd72], %f517;
	add.s64 	%rd73, %rd71, %rd68;
	ld.global.f32 	%f518, [%rd73];
	sub.f32 	%f519, %f518, %f15;
	fma.rn.f32 	%f520, %f519, 0f3BBB989D, 0f3F000000;
	cvt.sat.f32.f32 	%f521, %f520;
	fma.rm.f32 	%f522, %f521, %f482, %f481;
	add.f32 	%f523, %f522, 0fCB40007F;
	neg.f32 	%f524, %f523;
	fma.rn.f32 	%f525, %f519, 0f3FB8AA3B, %f524;
	fma.rn.f32 	%f526, %f519, 0f32A57060, %f525;
	mov.b32 	%r211, %f522;
	shl.b32 	%r212, %r211, 23;
	mov.b32 	%f527, %r212;
	ex2.approx.ftz.f32 	%f528, %f526;
	mul.f32 	%f529, %f528, %f527;
	div.rn.f32 	%f530, %f529, %f29;
	add.s64 	%rd74, %rd72, %rd68;
	st.global.f32 	[%rd74], %f530;
	add.s32 	%r236, %r206, %r236;
	setp.lt.s32 	%p41, %r236, %r76;
	@%p41 bra 	$L__BB2_48;
$L__BB2_49:
	ret;

}
	// .globl	_Z22SoftmaxCoalescedKernelPKfPfii
.visible .entry _Z22SoftmaxCoalescedKernelPKfPfii(
	.param .u64 .ptr .align 1 _Z22SoftmaxCoalescedKernelPKfPfii_param_0,
	.param .u64 .ptr .align 1 _Z22SoftmaxCoalescedKernelPKfPfii_param_1,
	.param .u32 _Z22SoftmaxCoalescedKernelPKfPfii_param_2,
	.param .u32 _Z22SoftmaxCoalescedKernelPKfPfii_param_3
)
{
	.reg .pred 	%p<32>;
	.reg .b32 	%r<188>;
	.reg .b32 	%f<185>;
	.reg .b64 	%rd<21>;

	ld.param.u64 	%rd3, [_Z22SoftmaxCoalescedKernelPKfPfii_param_0];
	ld.param.u64 	%rd4, [_Z22SoftmaxCoalescedKernelPKfPfii_param_1];
	ld.param.u32 	%r67, [_Z22SoftmaxCoalescedKernelPKfPfii_param_2];
	ld.param.u32 	%r66, [_Z22SoftmaxCoalescedKernelPKfPfii_param_3];
	cvta.to.global.u64 	%rd1, %rd3;
	cvta.to.global.u64 	%rd2, %rd4;
	mov.u32 	%r187, %tid.x;
	mov.u32 	%r2, %ntid.x;
	mov.u32 	%r3, %ctaid.x;
	setp.ge.s32 	%p1, %r3, %r67;
	@%p1 bra 	$L__BB3_38;
	shl.b32 	%r4, %r2, 2;
	mul.lo.s32 	%r5, %r66, %r3;
	setp.ge.s32 	%p2, %r187, %r66;
	@%p2 bra 	$L__BB3_8;
	add.s32 	%r68, %r187, %r2;
	max.u32 	%r69, %r66, %r68;
	setp.lt.u32 	%p3, %r68, %r66;
	selp.u32 	%r70, 1, 0, %p3;
	add.s32 	%r71, %r68, %r70;
	sub.s32 	%r72, %r69, %r71;
	div.u32 	%r73, %r72, %r2;
	add.s32 	%r6, %r73, %r70;
	and.b32  	%r74, %r6, 3;
	setp.eq.s32 	%p4, %r74, 3;
	mov.u32 	%r170, %r187;
	@%p4 bra 	$L__BB3_5;
	add.s32 	%r75, %r6, 1;
	and.b32  	%r76, %r75, 3;
	shl.b32 	%r77, %r187, 2;
	mov.u32 	%r78, s_data;
	add.s32 	%r168, %r78, %r77;
	add.s32 	%r167, %r187, %r5;
	neg.s32 	%r166, %r76;
	mad.lo.s32 	%r170, %r2, %r76, %r187;
$L__BB3_4:
	.pragma "nounroll";
	mul.wide.s32 	%rd5, %r167, 4;
	add.s64 	%rd6, %rd1, %rd5;
	ld.global.f32 	%f17, [%rd6];
	st.shared.f32 	[%r168], %f17;
	add.s32 	%r168, %r168, %r4;
	add.s32 	%r167, %r167, %r2;
	add.s32 	%r166, %r166, 1;
	setp.ne.s32 	%p5, %r166, 0;
	@%p5 bra 	$L__BB3_4;
$L__BB3_5:
	setp.lt.u32 	%p6, %r6, 3;
	@%p6 bra 	$L__BB3_8;
	mov.u32 	%r81, s_data;
	cvt.u64.u32 	%rd9, %r4;
$L__BB3_7:
	add.s32 	%r79, %r170, %r5;
	mul.wide.s32 	%rd7, %r79, 4;
	add.s64 	%rd8, %rd1, %rd7;
	ld.global.f32 	%f18, [%rd8];
	shl.b32 	%r80, %r170, 2;
	add.s32 	%r82, %r81, %r80;
	st.shared.f32 	[%r82], %f18;
	add.s64 	%rd10, %rd8, %rd9;
	ld.global.f32 	%f19, [%rd10];
	add.s32 	%r83, %r82, %r4;
	st.shared.f32 	[%r83], %f19;
	add.s64 	%rd11, %rd10, %rd9;
	ld.global.f32 	%f20, [%rd11];
	add.s32 	%r84, %r83, %r4;
	st.shared.f32 	[%r84], %f20;
	add.s64 	%rd12, %rd11, %rd9;
	ld.global.f32 	%f21, [%rd12];
	add.s32 	%r85, %r84, %r4;
	st.shared.f32 	[%r85], %f21;
	add.s32 	%r170, %r4, %r170;
	setp.lt.s32 	%p7, %r170, %r66;
	@%p7 bra 	$L__BB3_7;
$L__BB3_8:
	setp.ge.s32 	%p8, %r187, %r66;
	bar.sync 	0;
	mov.f32 	%f179, 0fFF800000;
	@%p8 bra 	$L__BB3_15;
	add.s32 	%r86, %r187, %r2;
	max.u32 	%r87, %r66, %r86;
	setp.lt.u32 	%p9, %r86, %r66;
	selp.u32 	%r88, 1, 0, %p9;
	add.s32 	%r89, %r86, %r88;
	sub.s32 	%r90, %r87, %r89;
	div.u32 	%r91, %r90, %r2;
	add.s32 	%r20, %r91, %r88;
	and.b32  	%r92, %r20, 3;
	setp.eq.s32 	%p10, %r92, 3;
	mov.f32 	%f179, 0fFF800000;
	mov.u32 	%r174, %r187;
	@%p10 bra 	$L__BB3_12;
	shl.b32 	%r93, %r187, 2;
	mov.u32 	%r94, s_data;
	add.s32 	%r172, %r94, %r93;
	add.s32 	%r95, %r20, 1;
	and.b32  	%r96, %r95, 3;
	neg.s32 	%r171, %r96;
	mov.f32 	%f179, 0fFF800000;
	mov.u32 	%r174, %r187;
$L__BB3_11:
	.pragma "nounroll";
	ld.shared.f32 	%f26, [%r172];
	max.f32 	%f179, %f179, %f26;
	add.s32 	%r174, %r174, %r2;
	add.s32 	%r172, %r172, %r4;
	add.s32 	%r171, %r171, 1;
	setp.ne.s32 	%p11, %r171, 0;
	@%p11 bra 	$L__BB3_11;
$L__BB3_12:
	setp.lt.u32 	%p12, %r20, 3;
	@%p12 bra 	$L__BB3_15;
	mov.u32 	%r98, s_data;
$L__BB3_14:
	shl.b32 	%r97, %r174, 2;
	add.s32 	%r99, %r98, %r97;
	ld.shared.f32 	%f27, [%r99];
	max.f32 	%f28, %f179, %f27;
	add.s32 	%r100, %r99, %r4;
	ld.shared.f32 	%f29, [%r100];
	max.f32 	%f30, %f28, %f29;
	add.s32 	%r101, %r100, %r4;
	ld.shared.f32 	%f31, [%r101];
	max.f32 	%f32, %f30, %f31;
	add.s32 	%r102, %r101, %r4;
	ld.shared.f32 	%f33, [%r102];
	max.f32 	%f179, %f32, %f33;
	add.s32 	%r174, %r4, %r174;
	setp.lt.s32 	%p13, %r174, %r66;
	@%p13 bra 	$L__BB3_14;
$L__BB3_15:
	shl.b32 	%r103, %r66, 2;
	mov.u32 	%r104, s_data;
	add.s32 	%r32, %r104, %r103;
	shl.b32 	%r105, %r187, 2;
	add.s32 	%r33, %r32, %r105;
	st.shared.f32 	[%r33], %f179;
	bar.sync 	0;
	setp.lt.u32 	%p14, %r2, 2;
	@%p14 bra 	$L__BB3_20;
	mov.u32 	%r176, %r2;
$L__BB3_17:
	shr.u32 	%r35, %r176, 1;
	setp.ge.u32 	%p15, %r187, %r35;
	@%p15 bra 	$L__BB3_19;
	ld.shared.f32 	%f34, [%r33];
	shl.b32 	%r106, %r35, 2;
	add.s32 	%r107, %r33, %r106;
	ld.shared.f32 	%f35, [%r107];
	max.f32 	%f36, %f34, %f35;
	st.shared.f32 	[%r33], %f36;
$L__BB3_19:
	bar.sync 	0;
	setp.gt.u32 	%p16, %r176, 3;
	mov.u32 	%r176, %r35;
	@%p16 bra 	$L__BB3_17;
$L__BB3_20:
	setp.ge.s32 	%p17, %r187, %r66;
	ld.shared.f32 	%f8, [%r32];
	bar.sync 	0;
	mov.f32 	%f184, 0f00000000;
	@%p17 bra 	$L__BB3_26;
	add.s32 	%r108, %r187, %r2;
	max.s32 	%r109, %r66, %r108;
	setp.lt.s32 	%p18, %r108, %r66;
	selp.u32 	%r110, 1, 0, %p18;
	add.s32 	%r111, %r108, %r110;
	sub.s32 	%r112, %r109, %r111;
	div.u32 	%r113, %r112, %r2;
	add.s32 	%r36, %r113, %r110;
	and.b32  	%r114, %r36, 3;
	setp.eq.s32 	%p19, %r114, 3;
	mov.f32 	%f184, 0f00000000;
	mov.u32 	%r180, %r187;
	@%p19 bra 	$L__BB3_24;
	add.s32 	%r178, %r104, %r105;
	add.s32 	%r117, %r36, 1;
	and.b32  	%r118, %r117, 3;
	neg.s32 	%r177, %r118;
	mov.f32 	%f184, 0f00000000;
	mov.u32 	%r180, %r187;
$L__BB3_23:
	.pragma "nounroll";
	ld.shared.f32 	%f41, [%r178];
	sub.f32 	%f42, %f41, %f8;
	fma.rn.f32 	%f43, %f42, 0f3BBB989D, 0f3F000000;
	cvt.sat.f32.f32 	%f44, %f43;
	mov.f32 	%f45, 0f4B400001;
	mov.f32 	%f46, 0f437C0000;
	fma.rm.f32 	%f47, %f44, %f46, %f45;
	add.f32 	%f48, %f47, 0fCB40007F;
	neg.f32 	%f49, %f48;
	fma.rn.f32 	%f50, %f42, 0f3FB8AA3B, %f49;
	fma.rn.f32 	%f51, %f42, 0f32A57060, %f50;
	mov.b32 	%r119, %f47;
	shl.b32 	%r120, %r119, 23;
	mov.b32 	%f52, %r120;
	ex2.approx.ftz.f32 	%f53, %f51;
	fma.rn.f32 	%f184, %f53, %f52, %f184;
	add.s32 	%r180, %r180, %r2;
	add.s32 	%r178, %r178, %r4;
	add.s32 	%r177, %r177, 1;
	setp.ne.s32 	%p20, %r177, 0;
	@%p20 bra 	$L__BB3_23;
$L__BB3_24:
	setp.lt.u32 	%p21, %r36, 3;
	@%p21 bra 	$L__BB3_26;
$L__BB3_25:
	shl.b32 	%r121, %r180, 2;
	add.s32 	%r123, %r104, %r121;
	ld.shared.f32 	%f54, [%r123];
	sub.f32 	%f55, %f54, %f8;
	fma.rn.f32 	%f56, %f55, 0f3BBB989D, 0f3F000000;
	cvt.sat.f32.f32 	%f57, %f56;
	mov.f32 	%f58, 0f4B400001;
	mov.f32 	%f59, 0f437C0000;
	fma.rm.f32 	%f60, %f57, %f59, %f58;
	add.f32 	%f61, %f60, 0fCB40007F;
	neg.f32 	%f62, %f61;
	fma.rn.f32 	%f63, %f55, 0f3FB8AA3B, %f62;
	fma.rn.f32 	%f64, %f55, 0f32A57060, %f63;
	mov.b32 	%r124, %f60;
	shl.b32 	%r125, %r124, 23;
	mov.b32 	%f65, %r125;
	ex2.approx.ftz.f32 	%f66, %f64;
	fma.rn.f32 	%f67, %f66, %f65, %f184;
	add.s32 	%r126, %r123, %r4;
	ld.shared.f32 	%f68, [%r126];
	sub.f32 	%f69, %f68, %f8;
	fma.rn.f32 	%f70, %f69, 0f3BBB989D, 0f3F000000;
	cvt.sat.f32.f32 	%f71, %f70;
	fma.rm.f32 	%f72, %f71, %f59, %f58;
	add.f32 	%f73, %f72, 0fCB40007F;
	neg.f32 	%f74, %f73;
	fma.rn.f32 	%f75, %f69, 0f3FB8AA3B, %f74;
	fma.rn.f32 	%f76, %f69, 0f32A57060, %f75;
	mov.b32 	%r127, %f72;
	shl.b32 	%r128, %r127, 23;
	mov.b32 	%f77, %r128;
	ex2.approx.ftz.f32 	%f78, %f76;
	fma.rn.f32 	%f79, %f78, %f77, %f67;
	add.s32 	%r129, %r126, %r4;
	ld.shared.f32 	%f80, [%r129];
	sub.f32 	%f81, %f80, %f8;
	fma.rn.f32 	%f82, %f81, 0f3BBB989D, 0f3F000000;
	cvt.sat.f32.f32 	%f83, %f82;
	fma.rm.f32 	%f84, %f83, %f59, %f58;
	add.f32 	%f85, %f84, 0fCB40007F;
	neg.f32 	%f86, %f85;
	fma.rn.f32 	%f87, %f81, 0f3FB8AA3B, %f86;
	fma.rn.f32 	%f88, %f81, 0f32A57060, %f87;
	mov.b32 	%r130, %f84;
	shl.b32 	%r131, %r130, 23;
	mov.b32 	%f89, %r131;
	ex2.approx.ftz.f32 	%f90, %f88;
	fma.rn.f32 	%f91, %f90, %f89, %f79;
	add.s32 	%r132, %r129, %r4;
	ld.shared.f32 	%f92, [%r132];
	sub.f32 	%f93, %f92, %f8;
	fma.rn.f32 	%f94, %f93, 0f3BBB989D, 0f3F000000;
	cvt.sat.f32.f32 	%f95, %f94;
	fma.rm.f32 	%f96, %f95, %f59, %f58;
	add.f32 	%f97, %f96, 0fCB40007F;
	neg.f32 	%f98, %f97;
	fma.rn.f32 	%f99, %f93, 0f3FB8AA3B, %f98;
	fma.rn.f32 	%f100, %f93, 0f32A57060, %f99;
	mov.b32 	%r133, %f96;
	shl.b32 	%r134, %r133, 23;
	mov.b32 	%f101, %r134;
	ex2.approx.ftz.f32 	%f102, %f100;
	fma.rn.f32 	%f184, %f102, %f101, %f91;
	add.s32 	%r180, %r4, %r180;
	setp.lt.s32 	%p22, %r180, %r66;
	@%p22 bra 	$L__BB3_25;
$L__BB3_26:
	add.s32 	%r48, %r32, %r4;
	setp.lt.u32 	%p23, %r2, 2;
	add.s32 	%r49, %r48, %r105;
	st.shared.f32 	[%r49], %f184;
	bar.sync 	0;
	@%p23 bra 	$L__BB3_31;
	mov.u32 	%r182, %r2;
$L__BB3_28:
	shr.u32 	%r51, %r182, 1;
	setp.ge.u32 	%p24, %r187, %r51;
	@%p24 bra 	$L__BB3_30;
	shl.b32 	%r136, %r51, 2;
	add.s32 	%r137, %r49, %r136;
	ld.shared.f32 	%f103, [%r137];
	ld.shared.f32 	%f104, [%r49];
	add.f32 	%f105, %f103, %f104;
	st.shared.f32 	[%r49], %f105;
$L__BB3_30:
	bar.sync 	0;
	setp.gt.u32 	%p25, %r182, 3;
	mov.u32 	%r182, %r51;
	@%p25 bra 	$L__BB3_28;
$L__BB3_31:
	setp.ge.s32 	%p26, %r187, %r66;
	ld.shared.f32 	%f16, [%r48];
	bar.sync 	0;
	@%p26 bra 	$L__BB3_38;
	add.s32 	%r138, %r187, %r2;
	max.s32 	%r139, %r66, %r138;
	setp.lt.s32 	%p27, %r138, %r66;
	selp.u32 	%r140, 1, 0, %p27;
	add.s32 	%r141, %r138, %r140;
	sub.s32 	%r142, %r139, %r141;
	div.u32 	%r143, %r142, %r2;
	add.s32 	%r52, %r143, %r140;
	and.b32  	%r144, %r52, 3;
	setp.eq.s32 	%p28, %r144, 3;
	@%p28 bra 	$L__BB3_35;
	add.s32 	%r145, %r52, 1;
	and.b32  	%r146, %r145, 3;
	add.s32 	%r185, %r187, %r5;
	add.s32 	%r184, %r104, %r105;
	neg.s32 	%r183, %r146;
	mad.lo.s32 	%r187, %r2, %r146, %r187;
$L__BB3_34:
	.pragma "nounroll";
	mul.wide.s32 	%rd13, %r185, 4;
	add.s64 	%rd14, %rd2, %rd13;
	ld.shared.f32 	%f106, [%r184];
	sub.f32 	%f107, %f106, %f8;
	fma.rn.f32 	%f108, %f107, 0f3BBB989D, 0f3F000000;
	cvt.sat.f32.f32 	%f109, %f108;
	mov.f32 	%f110, 0f4B400001;
	mov.f32 	%f111, 0f437C0000;
	fma.rm.f32 	%f112, %f109, %f111, %f110;
	add.f32 	%f113, %f112, 0fCB40007F;
	neg.f32 	%f114, %f113;
	fma.rn.f32 	%f115, %f107, 0f3FB8AA3B, %f114;
	fma.rn.f32 	%f116, %f107, 0f32A57060, %f115;
	mov.b32 	%r149, %f112;
	shl.b32 	%r150, %r149, 23;
	mov.b32 	%f117, %r150;
	ex2.approx.ftz.f32 	%f118, %f116;
	mul.f32 	%f119, %f118, %f117;
	div.rn.f32 	%f120, %f119, %f16;
	st.global.f32 	[%rd14], %f120;
	add.s32 	%r185, %r185, %r2;
	add.s32 	%r184, %r184, %r4;
	add.s32 	%r183, %r183, 1;
	setp.ne.s32 	%p29, %r183, 0;
	@%p29 bra 	$L__BB3_34;
$L__BB3_35:
	setp.lt.u32 	%p30, %r52, 3;
	@%p30 bra 	$L__BB3_38;
	cvt.u64.u32 	%rd17, %r4;
$L__BB3_37:
	shl.b32 	%r151, %r187, 2;
	add.s32 	%r153, %r104, %r151;
	ld.shared.f32 	%f121, [%r153];
	sub.f32 	%f122, %f121, %f8;
	fma.rn.f32 	%f123, %f122, 0f3BBB989D, 0f3F000000;
	cvt.sat.f32.f32 	%f124, %f123;
	mov.f32 	%f125, 0f4B400001;
	mov.f32 	%f126, 0f437C0000;
	fma.rm.f32 	%f127, %f124, %f126, %f125;
	add.f32 	%f128, %f127, 0fCB40007F;
	neg.f32 	%f129, %f128;
	fma.rn.f32 	%f130, %f122, 0f3FB8AA3B, %f129;
	fma.rn.f32 	%f131, %f122, 0f32A57060, %f130;
	mov.b32 	%r154, %f127;
	shl.b32 	%r155, %r154, 23;
	mov.b32 	%f132, %r155;
	ex2.approx.ftz.f32 	%f133, %f131;
	mul.f32 	%f134, %f133, %f132;
	div.rn.f32 	%f135, %f134, %f16;
	add.s32 	%r156, %r187, %r5;
	mul.wide.s32 	%rd15, %r156, 4;
	add.s64 	%rd16, %rd2, %rd15;
	st.global.f32 	[%rd16], %f135;
	add.s32 	%r157, %r153, %r4;
	ld.shared.f32 	%f136, [%r157];
	sub.f32 	%f137, %f136, %f8;
	fma.rn.f32 	%f138, %f137, 0f3BBB989D, 0f3F000000;
	cvt.sat.f32.f32 	%f139, %f138;
	fma.rm.f32 	%f140, %f139, %f126, %f125;
	add.f32 	%f141, %f140, 0fCB40007F;
	neg.f32 	%f142, %f141;
	fma.rn.f32 	%f143, %f137, 0f3FB8AA3B, %f142;
	fma.rn.f32 	%f144, %f137, 0f32A57060, %f143;
	mov.b32 	%r158, %f140;
	shl.b32 	%r159, %r158, 23;
	mov.b32 	%f145, %r159;
	ex2.approx.ftz.f32 	%f146, %f144;
	mul.f32 	%f147, %f146, %f145;
	div.rn.f32 	%f148, %f147, %f16;
	add.s64 	%rd18, %rd16, %rd17;
	st.global.f32 	[%rd18], %f148;
	add.s32 	%r160, %r157, %r4;
	ld.shared.f32 	%f149, [%r160];
	sub.f32 	%f150, %f149, %f8;
	fma.rn.f32 	%f151, %f150, 0f3BBB989D, 0f3F000000;
	cvt.sat.f32.f32 	%f152, %f151;
	fma.rm.f32 	%f153, %f152, %f126, %f125;
	add.f32 	%f154, %f153, 0fCB40007F;
	neg.f32 	%f155, %f154;
	fma.rn.f32 	%f156, %f150, 0f3FB8AA3B, %f155;
	fma.rn.f32 	%f157, %f150, 0f32A57060, %f156;
	mov.b32 	%r161, %f153;
	shl.b32 	%r162, %r161, 23;
	mov.b32 	%f158, %r162;
	ex2.approx.ftz.f32 	%f159, %f157;
	mul.f32 	%f160, %f159, %f158;
	div.rn.f32 	%f161, %f160, %f16;
	add.s64 	%rd19, %rd18, %rd17;
	st.global.f32 	[%rd19], %f161;
	add.s32 	%r163, %r160, %r4;
	ld.shared.f32 	%f162, [%r163];
	sub.f32 	%f163, %f162, %f8;
	fma.rn.f32 	%f164, %f163, 0f3BBB989D, 0f3F000000;
	cvt.sat.f32.f32 	%f165, %f164;
	fma.rm.f32 	%f166, %f165, %f126, %f125;
	add.f32 	%f167, %f166, 0fCB40007F;
	neg.f32 	%f168, %f167;
	fma.rn.f32 	%f169, %f163, 0f3FB8AA3B, %f168;
	fma.rn.f32 	%f170, %f163, 0f32A57060, %f169;
	mov.b32 	%r164, %f166;
	shl.b32 	%r165, %r164, 23;
	mov.b32 	%f171, %r165;
	ex2.approx.ftz.f32 	%f172, %f170;
	mul.f32 	%f173, %f172, %f171;
	div.rn.f32 	%f174, %f173, %f16;
	add.s64 	%rd20, %rd19, %rd17;
	st.global.f32 	[%rd20], %f174;
	add.s32 	%r187, %r4, %r187;
	setp.lt.s32 	%p31, %r187, %r66;
	@%p31 bra 	$L__BB3_37;
$L__BB3_38:
	ret;

}


// ===== COMPILED SASS (sm_100) =====

	.target	sm_100

	.elftype	@"ET_EXEC"


//--------------------- .note.nv.tkinfo           --------------------------
	.section	.note.nv.tkinfo,"",@"SHT_NOTE"
	.sectionflags	@"SHF_NOTE_NV_TKINFO"
	.tkinfo
        /*0018*/ 	.word	0x00000002
        /*0030*/ 	.string	""
        /*0030*/ 	.string	"ptxas"
        /*0030*/ 	.string	"Cuda compilation tools, release 13.0, V13.0.88"
        /*0030*/ 	.string	"Build cuda_13.0.r13.0/compiler.36424714_0"
        /*0030*/ 	.string	"-arch sm_100 -m 64 "



//--------------------- .note.nv.cuinfo           --------------------------
	.section	.note.nv.cuinfo,"",@"SHT_NOTE"
	.sectionflags	@"SHF_NOTE_NV_CUINFO"
        /*0018*/ 	.short	0x0002
        /*001a*/ 	.short	0x0064
        /*001c*/ 	.short	0x0082
	.zero		2


//--------------------- .nv.info                  --------------------------
	.section	.nv.info,"",@"SHT_CUDA_INFO"
	.align	4


	//----- nvinfo : EIATTR_REGCOUNT
	.align		4
        /*0000*/ 	.byte	0x04, 0x2f
        /*0002*/ 	.short	(.L_1 - .L_0)
	.align		4
.L_0:
        /*0004*/ 	.word	index@(_Z18SoftmaxNaiveKernelPKfPfii)
        /*0008*/ 	.word	0x00000020


	//----- nvinfo : EIATTR_FRAME_SIZE
	.align		4
.L_1:
        /*000c*/ 	.byte	0x04, 0x11
        /*000e*/ 	.short	(.L_3 - .L_2)
	.align		4
.L_2:
        /*0010*/ 	.word	index@($__internal_3_$__cuda_sm3x_div_rn_noftz_f32_slowpath)
        /*0014*/ 	.word	0x00000000


	//----- nvinfo : EIATTR_FRAME_SIZE
	.align		4
.L_3:
        /*0018*/ 	.byte	0x04, 0x11
        /*001a*/ 	.short	(.L_5 - .L_4)
	.align		4
.L_4:
        /*001c*/ 	.word	index@(_Z18SoftmaxNaiveKernelPKfPfii)
        /*0020*/ 	.word	0x00000000


	//----- nvinfo : EIATTR_REGCOUNT
	.align		4
.L_5:
        /*0024*/ 	.byte	0x04, 0x2f
        /*0026*/ 	.short	(.L_7 - .L_6)
	.align		4
.L_6:
        /*0028*/ 	.word	index@(_Z19SoftmaxSharedKernelPKfPfii)
        /*002c*/ 	.word	0x0000001a


	//----- nvinfo : EIATTR_FRAME_SIZE
	.align		4
.L_7:
        /*0030*/ 	.byte	0x04, 0x11
        /*0032*/ 	.short	(.L_9 - .L_8)
	.align		4
.L_8:
        /*0034*/ 	.word	index@($__internal_2_$__cuda_sm3x_div_rn_noftz_f32_slowpath)
        /*0038*/ 	.word	0x00000000


	//----- nvinfo : EIATTR_FRAME_SIZE
	.align		4
.L_9:
        /*003c*/ 	.byte	0x04, 0x11
        /*003e*/ 	.short	(.L_11 - .L_10)
	.align		4
.L_10:
        /*0040*/ 	.word	index@(_Z19SoftmaxSharedKernelPKfPfii)
        /*0044*/ 	.word	0x00000000


	//----- nvinfo : EIATTR_REGCOUNT
	.align		4
.L_11:
        /*0048*/ 	.byte	0x04, 0x2f
        /*004a*/ 	.short	(.L_13 - .L_12)
	.align		4
.L_12:
        /*004c*/ 	.word	index@(_Z23SoftmaxVectorizedKernelPKfPfii)
        /*0050*/ 	.word	0x00000020


	//----- nvinfo : EIATTR_FRAME_SIZE
	.align		4
.L_13:
        /*0054*/ 	.byte	0x04, 0x11
        /*0056*/ 	.short	(.L_15 - .L_14)
	.align		4
.L_14:
        /*0058*/ 	.word	index@($__internal_1_$__cuda_sm3x_div_rn_noftz_f32_slowpath)
        /*005c*/ 	.word	0x00000000


	//----- nvinfo : EIATTR_FRAME_SIZE
	.align		4
.L_15:
        /*0060*/ 	.byte	0x04, 0x11
        /*0062*/ 	.short	(.L_17 - .L_16)
	.align		4
.L_16:
        /*0064*/ 	.word	index@(_Z23SoftmaxVectorizedKernelPKfPfii)
        /*0068*/ 	.word	0x00000000


	//----- nvinfo : EIATTR_REGCOUNT
	.align		4
.L_17:
        /*006c*/ 	.byte	0x04, 0x2f
        /*006e*/ 	.short	(.L_19 - .L_18)
	.align		4
.L_18:
        /*0070*/ 	.word	index@(_Z22SoftmaxCoalescedKernelPKfPfii)
        /*0074*/ 	.word	0x00000019


	//----- nvinfo : EIATTR_FRAME_SIZE
	.align		4
.L_19:
        /*0078*/ 	.byte	0x04, 0x11
        /*007a*/ 	.short	(.L_21 - .L_20)
	.align		4
.L_20:
        /*007c*/ 	.word	index@($__internal_0_$__cuda_sm3x_div_rn_noftz_f32_slowpath)
        /*0080*/ 	.word	0x00000000


	//----- nvinfo : EIATTR_FRAME_SIZE
	.align		4
.L_21:
        /*0084*/ 	.byte	0x04, 0x11
        /*0086*/ 	.short	(.L_23 - .L_22)
	.align		4
.L_22:
        /*0088*/ 	.word	index@(_Z22SoftmaxCoalescedKernelPKfPfii)
        /*008c*/ 	.word	0x00000000


	//----- nvinfo : EIATTR_MIN_STACK_SIZE
	.align		4
.L_23:
        /*0090*/ 	.byte	0x04, 0x12
        /*0092*/ 	.short	(.L_25 - .L_24)
	.align		4
.L_24:
        /*0094*/ 	.word	index@(_Z22SoftmaxCoalescedKernelPKfPfii)
        /*0098*/ 	.word	0x00000000


	//----- nvinfo : EIATTR_MIN_STACK_SIZE
	.align		4
.L_25:
        /*009c*/ 	.byte	0x04, 0x12
        /*009e*/ 	.short	(.L_27 - .L_26)
	.align		4
.L_26:
        /*00a0*/ 	.word	index@(_Z23SoftmaxVectorizedKernelPKfPfii)
        /*00a4*/ 	.word	0x00000000


	//----- nvinfo : EIATTR_MIN_STACK_SIZE
	.align		4
.L_27:
        /*00a8*/ 	.byte	0x04, 0x12
        /*00aa*/ 	.short	(.L_29 - .L_28)
	.align		4
.L_28:
        /*00ac*/ 	.word	index@(_Z19SoftmaxSharedKernelPKfPfii)
        /*00b0*/ 	.word	0x00000000


	//----- nvinfo : EIATTR_MIN_STACK_SIZE
	.align		4
.L_29:
        /*00b4*/ 	.byte	0x04, 0x12
        /*00b6*/ 	.short	(.L_31 - .L_30)
	.align		4
.L_30:
        /*00b8*/ 	.word	index@(_Z18SoftmaxNaiveKernelPKfPfii)
        /*00bc*/ 	.word	0x00000000
.L_31:


//--------------------- .nv.compat                --------------------------
	.section	.nv.compat,"",@"SHT_CUDA_COMPAT_INFO"
	.align	4
        /*0000*/ 	.byte	0x02, 0x09, 0x00, 0x00, 0x02, 0x02, 0x01, 0x00, 0x02, 0x05, 0x05, 0x00, 0x03, 0x07, 0x01, 0x01
        /*0010*/ 	.byte	0x02, 0x03, 0x00, 0x00, 0x02, 0x06, 0x01, 0x00, 0x04, 0x0b, 0x08, 0x00, 0x01, 0x00, 0x00, 0x00
        /*0020*/ 	.byte	0x00, 0x00, 0x00, 0x00


//--------------------- .nv.info._Z22SoftmaxCoalescedKernelPKfPfii --------------------------
	.section	.nv.info._Z22SoftmaxCoalescedKernelPKfPfii,"",@"SHT_CUDA_INFO"
	.sectionflags	@""
	.align	4


	//----- nvinfo : EIATTR_CUDA_API_VERSION
	.align		4
        /*0000*/ 	.byte	0x04, 0x37
        /*0002*/ 	.short	(.L_33 - .L_32)
.L_32:
        /*0004*/ 	.word	0x00000082


	//----- nvinfo : EIATTR_KPARAM_INFO
	.align		4
.L_33:
        /*0008*/ 	.byte	0x04, 0x17
        /*000a*/ 	.short	(.L_35 - .L_34)
.L_34:
        /*000c*/ 	.word	0x00000000
        /*0010*/ 	.short	0x0003
        /*0012*/ 	.short	0x0014
        /*0014*/ 	.byte	0x00, 0xf0, 0x11, 0x00


	//----- nvinfo : EIATTR_KPARAM_INFO
	.align		4
.L_35:
        /*0018*/ 	.byte	0x04, 0x17
        /*001a*/ 	.short	(.L_37 - .L_36)
.L_36:
        /*001c*/ 	.word	0x00000000
        /*0020*/ 	.short	0x0002
        /*0022*/ 	.short	0x0010
        /*0024*/ 	.byte	0x00, 0xf0, 0x11, 0x00


	//----- nvinfo : EIATTR_KPARAM_INFO
	.align		4
.L_37:
        /*0028*/ 	.byte	0x04, 0x17
        /*002a*/ 	.short	(.L_39 - .L_38)
.L_38:
        /*002c*/ 	.word	0x00000000
        /*0030*/ 	.short	0x0001
        /*0032*/ 	.short	0x0008
        /*0034*/ 	.byte	0x00, 0xf5, 0x21, 0x00


	//----- nvinfo : EIATTR_KPARAM_INFO
	.align		4
.L_39:
        /*0038*/ 	.byte	0x04, 0x17
        /*003a*/ 	.short	(.L_41 - .L_40)
.L_40:
        /*003c*/ 	.word	0x00000000
        /*0040*/ 	.short	0x0000
        /*0042*/ 	.short	0x0000
        /*0044*/ 	.byte	0x00, 0xf5, 0x21, 0x00


	//----- nvinfo : EIATTR_SPARSE_MMA_MASK
	.align		4
.L_41:
        /*0048*/ 	.byte	0x03, 0x50
        /*004a*/ 	.short	0x0000


	//----- nvinfo : EIATTR_MAXREG_COUNT
	.align		4
        /*004c*/ 	.byte	0x03, 0x1b
        /*004e*/ 	.short	0x00ff


	//----- nvinfo : EIATTR_NUM_BARRIERS
	.align		4
        /*0050*/ 	.byte	0x02, 0x4c
        /*0052*/ 	.byte	0x01
	.zero		1


	//----- nvinfo : EIATTR_MERCURY_ISA_VERSION
	.align		4
        /*0054*/ 	.byte	0x03, 0x5f
        /*0056*/ 	.short	0x0101


	//----- nvinfo : EIATTR_VRC_CTA_INIT_COUNT
	.align		4
        /*0058*/ 	.byte	0x02, 0x4a
	.zero		1
	.zero		1


	//----- nvinfo : EIATTR_EXIT_INSTR_OFFSETS
	.align		4
        /*005c*/ 	.byte	0x04, 0x1c
        /*005e*/ 	.short	(.L_43 - .L_42)


	//   ....[0]....
.L_42:
        /*0060*/ 	.word	0x00000040


	//   ....[1]....
        /*0064*/ 	.word	0x000013b0


	//   ....[2]....
        /*0068*/ 	.word	0x00001830


	//   ....[3]....
        /*006c*/ 	.word	0x00001fc0


	//----- nvinfo : EIATTR_CRS_STACK_SIZE
	.align		4
.L_43:
        /*0070*/ 	.byte	0x04, 0x1e
        /*0072*/ 	.short	(.L_45 - .L_44)
.L_44:
        /*0074*/ 	.word	0x00000000


	//----- nvinfo : EIATTR_CBANK_PARAM_SIZE
	.align		4
.L_45:
        /*0078*/ 	.byte	0x03, 0x19
        /*007a*/ 	.short	0x0018


	//----- nvinfo : EIATTR_PARAM_CBANK
	.align		4
        /*007c*/ 	.byte	0x04, 0x0a
        /*007e*/ 	.short	(.L_47 - .L_46)
	.align		4
.L_46:
        /*0080*/ 	.word	index@(.nv.constant0._Z22SoftmaxCoalescedKernelPKfPfii)
        /*0084*/ 	.short	0x0380
        /*0086*/ 	.short	0x0018


	//----- nvinfo : EIATTR_SW_WAR
	.align		4
.L_47:
        /*0088*/ 	.byte	0x04, 0x36
        /*008a*/ 	.short	(.L_49 - .L_48)
.L_48:
        /*008c*/ 	.word	0x00000008
.L_49:


//--------------------- .nv.info._Z23SoftmaxVectorizedKernelPKfPfii --------------------------
	.section	.nv.info._Z23SoftmaxVectorizedKernelPKfPfii,"",@"SHT_CUDA_INFO"
	.sectionflags	@""
	.align	4


	//----- nvinfo : EIATTR_CUDA_API_VERSION
	.align		4
        /*0000*/ 	.byte	0x04, 0x37
        /*0002*/ 	.short	(.L_51 - .L_50)
.L_50:
        /*0004*/ 	.word	0x00000082


	//----- nvinfo : EIATTR_KPARAM_INFO
	.align		4
.L_51:
        /*0008*/ 	.byte	0x04, 0x17
        /*000a*/ 	.short	(.L_53 - .L_52)
.L_52:
        /*000c*/ 	.word	0x00000000
        /*0010*/ 	.short	0x0003
        /*0012*/ 	.short	0x0014
        /*0014*/ 	.byte	0x00, 0xf0, 0x11, 0x00


	//----- nvinfo : EIATTR_KPARAM_INFO
	.align		4
.L_53:
        /*0018*/ 	.byte	0x04, 0x17
        /*001a*/ 	.short	(.L_55 - .L_54)
.L_54:
        /*001c*/ 	.word	0x00000000
        /*0020*/ 	.short	0x0002
        /*0022*/ 	.short	0x0010
        /*0024*/ 	.byte	0x00, 0xf0, 0x11, 0x00


	//----- nvinfo : EIATTR_KPARAM_INFO
	.align		4
.L_55:
        /*0028*/ 	.byte	0x04, 0x17
        /*002a*/ 	.short	(.L_57 - .L_56)
.L_56:
        /*002c*/ 	.word	0x00000000
        /*0030*/ 	.short	0x0001
        /*0032*/ 	.short	0x0008
        /*0034*/ 	.byte	0x00, 0xf5, 0x21, 0x00


	//----- nvinfo : EIATTR_KPARAM_INFO
	.align		4
.L_57:
        /*0038*/ 	.byte	0x04, 0x17
        /*003a*/ 	.short	(.L_59 - .L_58)
.L_58:
        /*003c*/ 	.word	0x00000000
        /*0040*/ 	.short	0x0000
        /*0042*/ 	.short	0x0000
        /*0044*/ 	.byte	0x00, 0xf5, 0x21, 0x00


	//----- nvinfo : EIATTR_SPARSE_MMA_MASK
	.align		4
.L_59:
        /*0048*/ 	.byte	0x03, 0x50
        /*004a*/ 	.short	0x0000


	//----- nvinfo : EIATTR_MAXREG_COUNT
	.align		4
        /*004c*/ 	.byte	0x03, 0x1b
        /*004e*/ 	.short	0x00ff


	//----- nvinfo : EIATTR_NUM_BARRIERS
	.align		4
        /*0050*/ 	.byte	0x02, 0x4c
        /*0052*/ 	.byte	0x01
	.zero		1


	//----- nvinfo : EIATTR_MERCURY_ISA_VERSION
	.align		4
        /*0054*/ 	.byte	0x03, 0x5f
        /*0056*/ 	.short	0x0101


	//----- nvinfo : EIATTR_VRC_CTA_INIT_COUNT
	.align		4
        /*0058*/ 	.byte	0x02, 0x4a
	.zero		1
	.zero		1


	//----- nvinfo : EIATTR_EXIT_INSTR_OFFSETS
	.align		4
        /*005c*/ 	.byte	0x04, 0x1c
        /*005e*/ 	.short	(.L_61 - .L_60)


	//   ....[0]....
.L_60:
        /*0060*/ 	.word	0x00000040


	//   ....[1]....
        /*0064*/ 	.word	0x00003450


	//   ....[2]....
        /*0068*/ 	.word	0x000038b0


	//   ....[3]....
        /*006c*/ 	.word	0x00004030


	//----- nvinfo : EIATTR_CRS_STACK_SIZE
	.align		4
.L_61:
        /*0070*/ 	.byte	0x04, 0x1e
        /*0072*/ 	.short	(.L_63 - .L_62)
.L_62:
        /*0074*/ 	.word	0x00000000


	//----- nvinfo : EIATTR_CBANK_PARAM_SIZE
	.align		4
.L_63:
        /*0078*/ 	.byte	0x03, 0x19
        /*007a*/ 	.short	0x0018


	//----- nvinfo : EIATTR_PARAM_CBANK
	.align		4
        /*007c*/ 	.byte	0x04, 0x0a
        /*007e*/ 	.short	(.L_65 - .L_64)
	.align		4
.L_64:
        /*0080*/ 	.word	index@(.nv.constant0._Z23SoftmaxVectorizedKernelPKfPfii)
        /*0084*/ 	.short	0x0380
        /*0086*/ 	.short	0x0018


	//----- nvinfo : EIATTR_SW_WAR
	.align		4
.L_65:
        /*0088*/ 	.byte	0x04, 0x36
        /*008a*/ 	.short	(.L_67 - .L_66)
.L_66:
        /*008c*/ 	.word	0x00000008
.L_67:


//--------------------- .nv.info._Z19SoftmaxSharedKernelPKfPfii --------------------------
	.section	.nv.info._Z19SoftmaxSharedKernelPKfPfii,"",@"SHT_CUDA_INFO"
	.sectionflags	@""
	.align	4


	//----- nvinfo : EIATTR_CUDA_API_VERSION
	.align		4
        /*0000*/ 	.byte	0x04, 0x37
        /*0002*/ 	.short	(.L_69 - .L_68)
.L_68:
        /*0004*/ 	.word	0x00000082


	//----- nvinfo : EIATTR_KPARAM_INFO
	.align		4
.L_69:
        /*0008*/ 	.byte	0x04, 0x17
        /*000a*/ 	.short	(.L_71 - .L_70)
.L_70:
        /*000c*/ 	.word	0x00000000
        /*0010*/ 	.short	0x0003
        /*0012*/ 	.short	0x0014
        /*0014*/ 	.byte	0x00, 0xf0, 0x11, 0x00


	//----- nvinfo : EIATTR_KPARAM_INFO
	.align		4
.L_71:
        /*0018*/ 	.byte	0x04, 0x17
        /*001a*/ 	.short	(.L_73 - .L_72)
.L_72:
        /*001c*/ 	.word	0x00000000
        /*0020*/ 	.short	0x0002
        /*0022*/ 	.short	0x0010
        /*0024*/ 	.byte	0x00, 0xf0, 0x11, 0x00


	//----- nvinfo : EIATTR_KPARAM_INFO
	.align		4
.L_73:
        /*0028*/ 	.byte	0x04, 0x17
        /*002a*/ 	.short	(.L_75 - .L_74)
.L_74:
        /*002c*/ 	.word	0x00000000
        /*0030*/ 	.short	0x0001
        /*0032*/ 	.short	0x0008
        /*0034*/ 	.byte	0x00, 0xf5, 0x21, 0x00


	//----- nvinfo : EIATTR_KPARAM_INFO
	.align		4
.L_75:
        /*0038*/ 	.byte	0x04, 0x17
        /*003a*/ 	.short	(.L_77 - .L_76)
.L_76:
        /*003c*/ 	.word	0x00000000
        /*0040*/ 	.short	0x0000
        /*0042*/ 	.short	0x0000
        /*0044*/ 	.byte	0x00, 0xf5, 0x21, 0x00


	//----- nvinfo : EIATTR_SPARSE_MMA_MASK
	.align		4
.L_77:
        /*0048*/ 	.byte	0x03, 0x50
        /*004a*/ 	.short	0x0000


	//----- nvinfo : EIATTR_MAXREG_COUNT
	.align		4
        /*004c*/ 	.byte	0x03, 0x1b
        /*004e*/ 	.short	0x00ff


	//----- nvinfo : EIATTR_NUM_BARRIERS
	.align		4
        /*0050*/ 	.byte	0x02, 0x4c
        /*0052*/ 	.byte	0x01
	.zero		1


	//----- nvinfo : EIATTR_MERCURY_ISA_VERSION
	.align		4
        /*0054*/ 	.byte	0x03, 0x5f
        /*0056*/ 	.short	0x0101


	//----- nvinfo : EIATTR_VRC_CTA_INIT_COUNT
	.align		4
        /*0058*/ 	.byte	0x02, 0x4a
	.zero		1
	.zero		1


	//----- nvinfo : EIATTR_EXIT_INSTR_OFFSETS
	.align		4
        /*005c*/ 	.byte	0x04, 0x1c
        /*005e*/ 	.short	(.L_79 - .L_78)


	//   ....[0]....
.L_78:
        /*0060*/ 	.word	0x00000070


	//   ....[1]....
        /*0064*/ 	.word	0x000005b0


	//   ....[2]....
        /*0068*/ 	.word	0x000008b0


	//----- nvinfo : EIATTR_CRS_STACK_SIZE
	.align		4
.L_79:
        /*006c*/ 	.byte	0x04, 0x1e
        /*006e*/ 	.short	(.L_81 - .L_80)
.L_80:
        /*0070*/ 	.word	0x00000000


	//----- nvinfo : EIATTR_CBANK_PARAM_SIZE
	.align		4
.L_81:
        /*0074*/ 	.byte	0x03, 0x19
        /*0076*/ 	.short	0x0018


	//----- nvinfo : EIATTR_PARAM_CBANK
	.align		4
        /*0078*/ 	.byte	0x04, 0x0a
        /*007a*/ 	.short	(.L_83 - .L_82)
	.align		4
.L_82:
        /*007c*/ 	.word	index@(.nv.constant0._Z19SoftmaxSharedKernelPKfPfii)
        /*0080*/ 	.short	0x0380
        /*0082*/ 	.short	0x0018


	//----- nvinfo : EIATTR_SW_WAR
	.align		4
.L_83:
        /*0084*/ 	.byte	0x04, 0x36
        /*0086*/ 	.short	(.L_85 - .L_84)
.L_84:
        /*0088*/ 	.word	0x00000008
.L_85:


//--------------------- .nv.info._Z18SoftmaxNaiveKernelPKfPfii --------------------------
	.section	.nv.info._Z18SoftmaxNaiveKernelPKfPfii,"",@"SHT_CUDA_INFO"
	.sectionflags	@""
	.align	4


	//----- nvinfo : EIATTR_CUDA_API_VERSION
	.align		4
        /*0000*/ 	.byte	0x04, 0x37
        /*0002*/ 	.short	(.L_87 - .L_86)
.L_86:
        /*0004*/ 	.word	0x00000082


	//----- nvinfo : EIATTR_KPARAM_INFO
	.align		4
.L_87:
        /*0008*/ 	.byte	0x04, 0x17
        /*000a*/ 	.short	(.L_89 - .L_88)
.L_88:
        /*000c*/ 	.word	0x00000000
        /*0010*/ 	.short	0x0003
        /*0012*/ 	.short	0x0014
        /*0014*/ 	.byte	0x00, 0xf0, 0x11, 0x00


	//----- nvinfo : EIATTR_KPARAM_INFO
	.align		4
.L_89:
        /*0018*/ 	.byte	0x04, 0x17
        /*001a*/ 	.short	(.L_91 - .L_90)
.L_90:
        /*001c*/ 	.word	0x00000000
        /*0020*/ 	.short	0x0002
        /*0022*/ 	.short	0x0010
        /*0024*/ 	.byte	0x00, 0xf0, 0x11, 0x00


	//----- nvinfo : EIATTR_KPARAM_INFO
	.align		4
.L_91:
        /*0028*/ 	.byte	0x04, 0x17
        /*002a*/ 	.short	(.L_93 - .L_92)
.L_92:
        /*002c*/ 	.word	0x00000000
        /*0030*/ 	.short	0x0001
        /*0032*/ 	.short	0x0008
        /*0034*/ 	.byte	0x00, 0xf5, 0x21, 0x00


	//----- nvinfo : EIATTR_KPARAM_INFO
	.align		4
.L_93:
        /*0038*/ 	.byte	0x04, 0x17
        /*003a*/ 	.short	(.L_95 - .L_94)
.L_94:
        /*003c*/ 	.word	0x00000000
        /*0040*/ 	.short	0x0000
        /*0042*/ 	.short	0x0000
        /*0044*/ 	.byte	0x00, 0xf5, 0x21, 0x00


	//----- nvinfo : EIATTR_SPARSE_MMA_MASK
	.align		4
.L_95:
        /*0048*/ 	.byte	0x03, 0x50
        /*004a*/ 	.short	0x0000


	//----- nvinfo : EIATTR_MAXREG_COUNT
	.align		4
        /*004c*/ 	.byte	0x03, 0x1b
        /*004e*/ 	.short	0x00ff


	//----- nvinfo : EIATTR_MERCURY_ISA_VERSION
	.align		4
        /*0050*/ 	.byte	0x03, 0x5f
        /*0052*/ 	.short	0x0101


	//----- nvinfo : EIATTR_VRC_CTA_INIT_COUNT
	.align		4
        /*0054*/ 	.byte	0x02, 0x4a
	.zero		1
	.zero		1


	//----- nvinfo : EIATTR_EXIT_INSTR_OFFSETS
	.align		4
        /*0058*/ 	.byte	0x04, 0x1c
        /*005a*/ 	.short	(.L_97 - .L_96)


	//   ....[0]....
.L_96:
        /*005c*/ 	.word	0x00000070


	//   ....[1]....
        /*0060*/ 	.word	0x000013a0


	//   ....[2]....
        /*0064*/ 	.word	0x00002230


	//   ....[3]....
        /*0068*/ 	.word	0x00002970


	//   ....[4]....
        /*006c*/ 	.word	0x00002d70


	//   ....[5]....
        /*0070*/ 	.word	0x00002f70


	//----- nvinfo : EIATTR_CRS_STACK_SIZE
	.align		4
.L_97:
        /*0074*/ 	.byte	0x04, 0x1e
        /*0076*/ 	.short	(.L_99 - .L_98)
.L_98:
        /*0078*/ 	.word	0x00000000


	//----- nvinfo : EIATTR_CBANK_PARAM_SIZE
	.align		4
.L_99:
        /*007c*/ 	.byte	0x03, 0x19
        /*007e*/ 	.short	0x0018


	//----- nvinfo : EIATTR_PARAM_CBANK
	.align		4
        /*0080*/ 	.byte	0x04, 0x0a
        /*0082*/ 	.short	(.L_101 - .L_100)
	.align		4
.L_100:
        /*0084*/ 	.word	index@(.nv.constant0._Z18SoftmaxNaiveKernelPKfPfii)
        /*0088*/ 	.short	0x0380
        /*008a*/ 	.short	0x0018


	//----- nvinfo : EIATTR_SW_WAR
	.align		4
.L_101:
        /*008c*/ 	.byte	0x04, 0x36
        /*008e*/ 	.short	(.L_103 - .L_102)
.L_102:
        /*0090*/ 	.word	0x00000008
.L_103:


//--------------------- .nv.callgraph             --------------------------
	.section	.nv.callgraph,"",@"SHT_CUDA_CALLGRAPH"
	.align	4
	.sectionentsize	8
	.align		4
        /*0000*/ 	.word	0x00000000
	.align		4
        /*0004*/ 	.word	0xffffffff
	.align		4
        /*0008*/ 	.word	0x00000000
	.align		4
        /*000c*/ 	.word	0xfffffffe
	.align		4
        /*0010*/ 	.word	0x00000000
	.align		4
        /*0014*/ 	.word	0xfffffffd
	.align		4
        /*0018*/ 	.word	0x00000000
	.align		4
        /*001c*/ 	.word	0xfffffffc


//--------------------- .text._Z22SoftmaxCoalescedKernelPKfPfii --------------------------
	.section	.text._Z22SoftmaxCoalescedKernelPKfPfii,"ax",@progbits
	.align	128
        .global         _Z22SoftmaxCoalescedKernelPKfPfii
        .type           _Z22SoftmaxCoalescedKernelPKfPfii,@function
        .size           _Z22SoftmaxCoalescedKernelPKfPfii,(.L_x_212 - _Z22SoftmaxCoalescedKernelPKfPfii)
        .other          _Z22SoftmaxCoalescedKernelPKfPfii,@"STO_CUDA_ENTRY STV_DEFAULT"
_Z22SoftmaxCoalescedKernelPKfPfii:
.text._Z22SoftmaxCoalescedKernelPKfPfii:
[----:B------:R-:W-:Y:S08]  /*0000*/  LDC R1, c[0x0][0x37c] ;  /* 0x0000df00ff017b82 */ /* 0x000ff00000000800 */
[----:B------:R-:W0:Y:S08]  /*0010*/  S2UR UR8, SR_CTAID.X ;  /* 0x00000000000879c3 */ /* 0x000e300000002500 */
[----:B------:R-:W0:Y:S02]  /*0020*/  LDC R0, c[0x0][0x390] ;  /* 0x0000e400ff007b82 */ /* 0x000e240000000800 */
[----:B0-----:R-:W-:-:S13]  /*0030*/  ISETP.LE.AND P0, PT, R0, UR8, PT ;  /* 0x0000000800007c0c */ /* 0x001fda000bf03270 */
[----:B------:R-:W-:Y:S05]  /*0040*/  @P0 EXIT ;  /* 0x000000000000094d */ /* 0x000fea0003800000 */
[----:B------:R-:W0:Y:S01]  /*0050*/  S2R R4, SR_TID.X ;  /* 0x0000000000047919 */ /* 0x000e220000002100 */
[----:B------:R-:W0:Y:S01]  /*0060*/  LDC R3, c[0x0][0x394] ;  /* 0x0000e500ff037b82 */ /* 0x000e220000000800 */
[----:B------:R-:W1:Y:S01]  /*0070*/  LDCU UR7, c[0x0][0x360] ;  /* 0x00006c00ff0777ac */ /* 0x000e620008000800 */
[----:B------:R-:W-:Y:S01]  /*0080*/  BSSY.RECONVERGENT B0, `(.L_x_0) ;  /* 0x0000051000007945 */ /* 0x000fe20003800200 */
[----:B------:R-:W2:Y:S01]  /*0090*/  LDCU.64 UR10, c[0x0][0x358] ;  /* 0x00006b00ff0a77ac */ /* 0x000ea20008000a00 */
[----:B-1----:R-:W-:Y:S01]  /*00a0*/  USHF.L.U32 UR6, UR7, 0x2, URZ ;  /* 0x0000000207067899 */ /* 0x002fe200080006ff */
[----:B0-----:R-:W-:-:S13]  /*00b0*/  ISETP.GE.AND P0, PT, R4, R3, PT ;  /* 0x000000030400720c */ /* 0x001fda0003f06270 */
[----:B--2---:R-:W-:Y:S05]  /*00c0*/  @P0 BRA `(.L_x_1) ;  /* 0x0000000400300947 */ /* 0x004fea0003800000 */
[----:B------:R-:W0:Y:S01]  /*00d0*/  I2F.U32.RP R8, UR7 ;  /* 0x0000000700087d06 */ /* 0x000e220008209000 */
[----:B------:R-:W-:Y:S01]  /*00e0*/  IADD3 R0, PT, PT, R4, UR7, RZ ;  /* 0x0000000704007c10 */ /* 0x000fe2000fffe0ff */
[----:B------:R-:W-:Y:S01]  /*00f0*/  BSSY.RECONVERGENT B1, `(.L_x_2) ;  /* 0x000002e000017945 */ /* 0x000fe20003800200 */
[----:B------:R-:W-:Y:S02]  /*0100*/  ISETP.NE.U32.AND P2, PT, RZ, UR7, PT ;  /* 0x00000007ff007c0c */ /* 0x000fe4000bf45070 */
[CC--:B------:R-:W-:Y:S02]  /*0110*/  ISETP.GE.U32.AND P0, PT, R0.reuse, R3.reuse, PT ;  /* 0x000000030000720c */ /* 0x0c0fe40003f06070 */
[----:B------:R-:W-:Y:S02]  /*0120*/  VIMNMX.U32 R5, PT, PT, R0, R3, !PT ;  /* 0x0000000300057248 */ /* 0x000fe40007fe0000 */
[----:B------:R-:W-:-:S04]  /*0130*/  SEL R2, RZ, 0x1, P0 ;  /* 0x00000001ff027807 */ /* 0x000fc80000000000 */
[----:B------:R-:W-:Y:S01]  /*0140*/  IADD3 R5, PT, PT, R5, -R0, -R2 ;  /* 0x8000000005057210 */ /* 0x000fe20007ffe802 */
[----:B0-----:R-:W0:Y:S02]  /*0150*/  MUFU.RCP R8, R8 ;  /* 0x0000000800087308 */ /* 0x001e240000001000 */
[----:B0-----:R-:W-:-:S06]  /*0160*/  VIADD R6, R8, 0xffffffe ;  /* 0x0ffffffe08067836 */ /* 0x001fcc0000000000 */
[----:B------:R0:W1:Y:S02]  /*0170*/  F2I.FTZ.U32.TRUNC.NTZ R7, R6 ;  /* 0x0000000600077305 */ /* 0x000064000021f000 */
[----:B0-----:R-:W-:Y:S02]  /*0180*/  IMAD.MOV.U32 R6, RZ, RZ, RZ ;  /* 0x000000ffff067224 */ /* 0x001fe400078e00ff */
[----:B-1----:R-:W-:-:S04]  /*0190*/  IMAD.MOV R9, RZ, RZ, -R7 ;  /* 0x000000ffff097224 */ /* 0x002fc800078e0a07 */
[----:B------:R-:W-:-:S04]  /*01a0*/  IMAD R9, R9, UR7, RZ ;  /* 0x0000000709097c24 */ /* 0x000fc8000f8e02ff */
[----:B------:R-:W-:-:S06]  /*01b0*/  IMAD.HI.U32 R8, R7, R9, R6 ;  /* 0x0000000907087227 */ /* 0x000fcc00078e0006 */
[----:B------:R-:W-:-:S05]  /*01c0*/  IMAD.HI.U32 R7, R8, R5, RZ ;  /* 0x0000000508077227 */ /* 0x000fca00078e00ff */
[----:B------:R-:W-:-:S05]  /*01d0*/  IADD3 R0, PT, PT, -R7, RZ, RZ ;  /* 0x000000ff07007210 */ /* 0x000fca0007ffe1ff */
[----:B------:R-:W-:-:S05]  /*01e0*/  IMAD R5, R0, UR7, R5 ;  /* 0x0000000700057c24 */ /* 0x000fca000f8e0205 */
[----:B------:R-:W-:-:S13]  /*01f0*/  ISETP.GE.U32.AND P0, PT, R5, UR7, PT ;  /* 0x0000000705007c0c */ /* 0x000fda000bf06070 */
[----:B------:R-:W-:Y:S01]  /*0200*/  @P0 VIADD R5, R5, -UR7 ;  /* 0x8000000705050c36 */ /* 0x000fe20008000000 */
[----:B------:R-:W-:-:S04]  /*0210*/  @P0 IADD3 R7, PT, PT, R7, 0x1, RZ ;  /* 0x0000000107070810 */ /* 0x000fc80007ffe0ff */
[----:B------:R-:W-:-:S13]  /*0220*/  ISETP.GE.U32.AND P1, PT, R5, UR7, PT ;  /* 0x0000000705007c0c */ /* 0x000fda000bf26070 */
[----:B------:R-:W-:Y:S01]  /*0230*/  @P1 VIADD R7, R7, 0x1 ;  /* 0x0000000107071836 */ /* 0x000fe20000000000 */
[----:B------:R-:W-:-:S04]  /*0240*/  @!P2 LOP3.LUT R7, RZ, UR7, RZ, 0x33, !PT ;  /* 0x00000007ff07ac12 */ /* 0x000fc8000f8e33ff */
[----:B------:R-:W-:-:S04]  /*0250*/  IADD3 R2, PT, PT, R2, R7, RZ ;  /* 0x0000000702027210 */ /* 0x000fc80007ffe0ff */
[C---:B------:R-:W-:Y:S02]  /*0260*/  LOP3.LUT R0, R2.reuse, 0x3, RZ, 0xc0, !PT ;  /* 0x0000000302007812 */ /* 0x040fe400078ec0ff */
[----:B------:R-:W-:Y:S02]  /*0270*/  ISETP.GE.U32.AND P1, PT, R2, 0x3, PT ;  /* 0x000000030200780c */ /* 0x000fe40003f26070 */
[----:B------:R-:W-:Y:S01]  /*0280*/  ISETP.NE.AND P0, PT, R0, 0x3, PT ;  /* 0x000000030000780c */ /* 0x000fe20003f05270 */
[----:B------:R-:W-:-:S12]  /*0290*/  IMAD.MOV.U32 R0, RZ, RZ, R4 ;  /* 0x000000ffff007224 */ /* 0x000fd800078e0004 */
[----:B------:R-:W-:Y:S05]  /*02a0*/  @!P0 BRA `(.L_x_3) ;  /* 0x0000000000488947 */ /* 0x000fea0003800000 */
[----:B------:R-:W0:Y:S01]  /*02b0*/  S2UR UR5, SR_CgaCtaId ;  /* 0x00000000000579c3 */ /* 0x000e220000008800 */
[----:B------:R-:W-:Y:S01]  /*02c0*/  IADD3 R0, PT, PT, R2, 0x1, RZ ;  /* 0x0000000102007810 */ /* 0x000fe20007ffe0ff */
[----:B------:R-:W-:Y:S01]  /*02d0*/  UMOV UR4, 0x400 ;  /* 0x0000040000047882 */ /* 0x000fe20000000000 */
[----:B------:R-:W-:Y:S02]  /*02e0*/  IMAD R11, R3, UR8, R4 ;  /* 0x00000008030b7c24 */ /* 0x000fe4000f8e0204 */
[----:B------:R-:W-:-:S03]  /*02f0*/  LOP3.LUT R5, R0, 0x3, RZ, 0xc0, !PT ;  /* 0x0000000300057812 */ /* 0x000fc600078ec0ff */
[----:B------:R-:W1:Y:S02]  /*0300*/  LDC.64 R8, c[0x0][0x380] ;  /* 0x0000e000ff087b82 */ /* 0x000e640000000a00 */
[----:B------:R-:W-:Y:S02]  /*0310*/  IMAD R0, R5, UR7, R4 ;  /* 0x0000000705007c24 */ /* 0x000fe4000f8e0204 */
[----:B------:R-:W-:Y:S01]  /*0320*/  IMAD.MOV R5, RZ, RZ, -R5 ;  /* 0x000000ffff057224 */ /* 0x000fe200078e0a05 */
[----:B0-----:R-:W-:-:S06]  /*0330*/  ULEA UR4, UR5, UR4, 0x18 ;  /* 0x0000000405047291 */ /* 0x001fcc000f8ec0ff */
[----:B------:R-:W-:-:S07]  /*0340*/  LEA R2, R4, UR4, 0x2 ;  /* 0x0000000404027c11 */ /* 0x000fce000f8e10ff */
.L_x_4:
[----:B-1----:R-:W-:-:S06]  /*0350*/  IMAD.WIDE R6, R11, 0x4, R8 ;  /* 0x000000040b067825 */ /* 0x002fcc00078e0208 */
[----:B------:R-:W2:Y:S01]  /*0360*/  LDG.E R7, desc[UR10][R6.64] ;  /* 0x0000000a06077981 */ /* 0x000ea2000c1e1900 */
[----:B------:R-:W-:Y:S01]  /*0370*/  IADD3 R5, PT, PT, R5, 0x1, RZ ;  /* 0x0000000105057810 */ /* 0x000fe20007ffe0ff */
[----:B------:R-:W-:-:S03]  /*0380*/  VIADD R11, R11, UR7 ;  /* 0x000000070b0b7c36 */ /* 0x000fc60008000000 */
[----:B------:R-:W-:Y:S01]  /*0390*/  ISETP.NE.AND P0, PT, R5, RZ, PT ;  /* 0x000000ff0500720c */ /* 0x000fe20003f05270 */
[----:B--2---:R0:W-:Y:S02]  /*03a0*/  STS [R2], R7 ;  /* 0x0000000702007388 */ /* 0x0041e40000000800 */
[----:B0-----:R-:W-:-:S10]  /*03b0*/  IADD3 R2, PT, PT, R2, UR6, RZ ;  /* 0x0000000602027c10 */ /* 0x001fd4000fffe0ff */
[----:B------:R-:W-:Y:S05]  /*03c0*/  @P0 BRA `(.L_x_4) ;  /* 0xfffffffc00e00947 */ /* 0x000fea000383ffff */
.L_x_3:
[----:B------:R-:W-:Y:S05]  /*03d0*/  BSYNC.RECONVERGENT B1 ;  /* 0x0000000000017941 */ /* 0x000fea0003800200 */
.L_x_2:
[----:B------:R-:W-:Y:S05]  /*03e0*/  @!P1 BRA `(.L_x_1) ;  /* 0x0000000000689947 */ /* 0x000fea0003800000 */
[----:B------:R-:W0:Y:S01]  /*03f0*/  S2R R5, SR_CgaCtaId ;  /* 0x0000000000057919 */ /* 0x000e220000008800 */
[----:B------:R-:W1:Y:S01]  /*0400*/  LDC.64 R6, c[0x0][0x380] ;  /* 0x0000e000ff067b82 */ /* 0x000e620000000a00 */
[----:B------:R-:W-:-:S04]  /*0410*/  MOV R2, 0x400 ;  /* 0x0000040000027802 */ /* 0x000fc80000000f00 */
[----:B0-----:R-:W-:-:S07]  /*0420*/  LEA R17, R5, R2, 0x18 ;  /* 0x0000000205117211 */ /* 0x001fce00078ec0ff */
.L_x_5:
[----:B------:R-:W-:-:S04]  /*0430*/  IMAD R9, R3, UR8, R0 ;  /* 0x0000000803097c24 */ /* 0x000fc8000f8e0200 */
[----:B01----:R-:W-:-:S03]  /*0440*/  IMAD.WIDE R8, R9, 0x4, R6 ;  /* 0x0000000409087825 */ /* 0x003fc600078e0206 */
[----:B------:R-:W-:-:S03]  /*0450*/  IADD3 R10, P0, PT, R8, UR6, RZ ;  /* 0x00000006080a7c10 */ /* 0x000fc6000ff1e0ff */
[----:B------:R-:W2:Y:S02]  /*0460*/  LDG.E R8, desc[UR10][R8.64] ;  /* 0x0000000a08087981 */ /* 0x000ea4000c1e1900 */
[----:B------:R-:W-:Y:S01]  /*0470*/  IMAD.X R11, RZ, RZ, R9, P0 ;  /* 0x000000ffff0b7224 */ /* 0x000fe200000e0609 */
[----:B------:R-:W-:-:S04]  /*0480*/  IADD3 R12, P0, PT, R10, UR6, RZ ;  /* 0x000000060a0c7c10 */ /* 0x000fc8000ff1e0ff */
[----:B------:R-:W-:Y:S01]  /*0490*/  IADD3.X R13, PT, PT, RZ, R11, RZ, P0, !PT ;  /* 0x0000000bff0d7210 */ /* 0x000fe200007fe4ff */
[----:B------:R-:W3:Y:S01]  /*04a0*/  LDG.E R10, desc[UR10][R10.64] ;  /* 0x0000000a0a0a7981 */ /* 0x000ee2000c1e1900 */
[----:B------:R-:W-:-:S05]  /*04b0*/  IADD3 R14, P0, PT, R12, UR6, RZ ;  /* 0x000000060c0e7c10 */ /* 0x000fca000ff1e0ff */
[----:B------:R-:W-:Y:S02]  /*04c0*/  IMAD.X R15, RZ, RZ, R13, P0 ;  /* 0x000000ffff0f7224 */ /* 0x000fe400000e060d */
[----:B------:R-:W4:Y:S04]  /*04d0*/  LDG.E R13, desc[UR10][R12.64] ;  /* 0x0000000a0c0d7981 */ /* 0x000f28000c1e1900 */
[----:B------:R-:W5:Y:S01]  /*04e0*/  LDG.E R15, desc[UR10][R14.64] ;  /* 0x0000000a0e0f7981 */ /* 0x000f62000c1e1900 */
[----:B------:R-:W-:-:S05]  /*04f0*/  LEA R5, R0, R17, 0x2 ;  /* 0x0000001100057211 */ /* 0x000fca00078e10ff */
[----:B------:R-:W-:-:S05]  /*0500*/  VIADD R2, R5, UR6 ;  /* 0x0000000605027c36 */ /* 0x000fca0008000000 */
[----:B------:R-:W-:Y:S01]  /*0510*/  IADD3 R16, PT, PT, R2, UR6, RZ ;  /* 0x0000000602107c10 */ /* 0x000fe2000fffe0ff */
[----:B------:R-:W-:-:S05]  /*0520*/  VIADD R0, R0, UR6 ;  /* 0x0000000600007c36 */ /* 0x000fca0008000000 */
[----:B------:R-:W-:Y:S01]  /*0530*/  ISETP.GE.AND P0, PT, R0, R3, PT ;  /* 0x000000030000720c */ /* 0x000fe20003f06270 */
[----:B--2---:R0:W-:Y:S04]  /*0540*/  STS [R5], R8 ;  /* 0x0000000805007388 */ /* 0x0041e80000000800 */
[----:B---3--:R0:W-:Y:S04]  /*0550*/  STS [R5+UR6], R10 ;  /* 0x0000000a05007988 */ /* 0x0081e80008000806 */
[----:B----4-:R0:W-:Y:S04]  /*0560*/  STS [R2+UR6], R13 ;  /* 0x0000000d02007988 */ /* 0x0101e80008000806 */
[----:B-----5:R0:W-:Y:S01]  /*0570*/  STS [R16+UR6], R15 ;  /* 0x0000000f10007988 */ /* 0x0201e20008000806 */
[----:B------:R-:W-:Y:S05]  /*0580*/  @!P0 BRA `(.L_x_5) ;  /* 0xfffffffc00a88947 */ /* 0x000fea000383ffff */
.L_x_1:
[----:B------:R-:W-:Y:S05]  /*0590*/  BSYNC.RECONVERGENT B0 ;  /* 0x0000000000007941 */ /* 0x000fea0003800200 */
.L_x_0:
[----:B------:R-:W-:Y:S01]  /*05a0*/  BAR.SYNC.DEFER_BLOCKING 0x0 ;  /* 0x0000000000007b1d */ /* 0x000fe20000010000 */
[----:B------:R-:W-:Y:S02]  /*05b0*/  ISETP.GE.AND P0, PT, R4, R3, PT ;  /* 0x000000030400720c */ /* 0x000fe40003f06270 */
[----:B------:R-:W-:-:S03]  /*05c0*/  MOV R0, 0xff800000 ;  /* 0xff80000000007802 */ /* 0x000fc60000000f00 */
[----:B------:R-:W-:Y:S08]  /*05d0*/  BSSY.RECONVERGENT B0, `(.L_x_6) ;  /* 0x0000042000007945 */ /* 0x000ff00003800200 */
[----:B------:R-:W-:Y:S05]  /*05e0*/  @P0 BRA `(.L_x_7) ;  /* 0x0000000400000947 */ /* 0x000fea0003800000 */
[----:B0-----:R-:W0:Y:S01]  /*05f0*/  I2F.U32.RP R8, UR7 ;  /* 0x0000000700087d06 */ /* 0x001e220008209000 */
[----:B------:R-:W-:Y:S01]  /*0600*/  VIADD R0, R4, UR7 ;  /* 0x0000000704007c36 */ /* 0x000fe20008000000 */
[----:B------:R-:W-:Y:S01]  /*0610*/  ISETP.NE.U32.AND P2, PT, RZ, UR7, PT ;  /* 0x00000007ff007c0c */ /* 0x000fe2000bf45070 */
[----:B------:R-:W-:Y:S03]  /*0620*/  BSSY.RECONVERGENT B1, `(.L_x_8) ;  /* 0x000002c000017945 */ /* 0x000fe60003800200 */
[CC--:B------:R-:W-:Y:S02]  /*0630*/  ISETP.GE.U32.AND P0, PT, R0.reuse, R3.reuse, PT ;  /* 0x000000030000720c */ /* 0x0c0fe40003f06070 */
[----:B------:R-:W-:Y:S02]  /*0640*/  VIMNMX.U32 R5, PT, PT, R0, R3, !PT ;  /* 0x0000000300057248 */ /* 0x000fe40007fe0000 */
[----:B------:R-:W-:-:S04]  /*0650*/  SEL R2, RZ, 0x1, P0 ;  /* 0x00000001ff027807 */ /* 0x000fc80000000000 */
[----:B------:R-:W-:Y:S01]  /*0660*/  IADD3 R5, PT, PT, R5, -R0, -R2 ;  /* 0x8000000005057210 */ /* 0x000fe20007ffe802 */
[----:B0-----:R-:W0:Y:S02]  /*0670*/  MUFU.RCP R8, R8 ;  /* 0x0000000800087308 */ /* 0x001e240000001000 */
[----:B0-----:R-:W-:-:S06]  /*0680*/  VIADD R6, R8, 0xffffffe ;  /* 0x0ffffffe08067836 */ /* 0x001fcc0000000000 */
[----:B------:R0:W1:Y:S02]  /*0690*/  F2I.FTZ.U32.TRUNC.NTZ R7, R6 ;  /* 0x0000000600077305 */ /* 0x000064000021f000 */
[----:B0-----:R-:W-:Y:S01]  /*06a0*/  HFMA2 R6, -RZ, RZ, 0, 0 ;  /* 0x00000000ff067431 */ /* 0x001fe200000001ff */
[----:B-1----:R-:W-:-:S05]  /*06b0*/  IADD3 R9, PT, PT, RZ, -R7, RZ ;  /* 0x80000007ff097210 */ /* 0x002fca0007ffe0ff */
[----:B------:R-:W-:-:S04]  /*06c0*/  IMAD R9, R9, UR7, RZ ;  /* 0x0000000709097c24 */ /* 0x000fc8000f8e02ff */
[----:B------:R-:W-:-:S06]  /*06d0*/  IMAD.HI.U32 R8, R7, R9, R6 ;  /* 0x0000000907087227 */ /* 0x000fcc00078e0006 */
[----:B------:R-:W-:-:S04]  /*06e0*/  IMAD.HI.U32 R7, R8, R5, RZ ;  /* 0x0000000508077227 */ /* 0x000fc800078e00ff */
[----:B------:R-:W-:-:S04]  /*06f0*/  IMAD.MOV R0, RZ, RZ, -R7 ;  /* 0x000000ffff007224 */ /* 0x000fc800078e0a07 */
[----:B------:R-:W-:-:S05]  /*0700*/  IMAD R0, R0, UR7, R5 ;  /* 0x0000000700007c24 */ /* 0x000fca000f8e0205 */
[----:B------:R-:W-:-:S13]  /*0710*/  ISETP.GE.U32.AND P0, PT, R0, UR7, PT ;  /* 0x0000000700007c0c */ /* 0x000fda000bf06070 */
[----:B------:R-:W-:Y:S01]  /*0720*/  @P0 IADD3 R0, PT, PT, R0, -UR7, RZ ;  /* 0x8000000700000c10 */ /* 0x000fe2000fffe0ff */
[----:B------:R-:W-:-:S03]  /*0730*/  @P0 VIADD R7, R7, 0x1 ;  /* 0x0000000107070836 */ /* 0x000fc60000000000 */
[----:B------:R-:W-:-:S13]  /*0740*/  ISETP.GE.U32.AND P1, PT, R0, UR7, PT ;  /* 0x0000000700007c0c */ /* 0x000fda000bf26070 */
[----:B------:R-:W-:Y:S02]  /*0750*/  @P1 IADD3 R7, PT, PT, R7, 0x1, RZ ;  /* 0x0000000107071810 */ /* 0x000fe40007ffe0ff */
[----:B------:R-:W-:-:S05]  /*0760*/  @!P2 LOP3.LUT R7, RZ, UR7, RZ, 0x33, !PT ;  /* 0x00000007ff07ac12 */ /* 0x000fca000f8e33ff */
[----:B------:R-:W-:Y:S02]  /*0770*/  IMAD.IADD R7, R2, 0x1, R7 ;  /* 0x0000000102077824 */ /* 0x000fe400078e0207 */
[----:B------:R-:W-:-:S03]  /*0780*/  IMAD.MOV.U32 R2, RZ, RZ, R4 ;  /* 0x000000ffff027224 */ /* 0x000fc600078e0004 */
[C---:B------:R-:W-:Y:S02]  /*0790*/  LOP3.LUT R0, R7.reuse, 0x3, RZ, 0xc0, !PT ;  /* 0x0000000307007812 */ /* 0x040fe400078ec0ff */
[----:B------:R-:W-:Y:S02]  /*07a0*/  ISETP.GE.U32.AND P1, PT, R7, 0x3, PT ;  /* 0x000000030700780c */ /* 0x000fe40003f26070 */
[----:B------:R-:W-:Y:S02]  /*07b0*/  ISETP.NE.AND P0, PT, R0, 0x3, PT ;  /* 0x000000030000780c */ /* 0x000fe40003f05270 */
[----:B------:R-:W-:-:S11]  /*07c0*/  MOV R0, 0xff800000 ;  /* 0xff80000000007802 */ /* 0x000fd60000000f00 */
[----:B------:R-:W-:Y:S05]  /*07d0*/  @!P0 BRA `(.L_x_9) ;  /* 0x0000000000408947 */ /* 0x000fea0003800000 */
[----:B------:R-:W0:Y:S01]  /*07e0*/  S2UR UR5, SR_CgaCtaId ;  /* 0x00000000000579c3 */ /* 0x000e220000008800 */
[----:B------:R-:W-:Y:S01]  /*07f0*/  IADD3 R0, PT, PT, R7, 0x1, RZ ;  /* 0x0000000107007810 */ /* 0x000fe20007ffe0ff */
[----:B------:R-:W-:Y:S01]  /*0800*/  UMOV UR4, 0x400 ;  /* 0x0000040000047882 */ /* 0x000fe20000000000 */
[----:B------:R-:W-:Y:S02]  /*0810*/  MOV R2, R4 ;  /* 0x0000000400027202 */ /* 0x000fe40000000f00 */
[----:B------:R-:W-:Y:S01]  /*0820*/  LOP3.LUT R5, R0, 0x3, RZ, 0xc0, !PT ;  /* 0x0000000300057812 */ /* 0x000fe200078ec0ff */
[----:B------:R-:W-:-:S04]  /*0830*/  IMAD.MOV.U32 R0, RZ, RZ, -0x800000 ;  /* 0xff800000ff007424 */ /* 0x000fc800078e00ff */
[----:B------:R-:W-:Y:S01]  /*0840*/  IMAD.MOV R6, RZ, RZ, -R5 ;  /* 0x000000ffff067224 */ /* 0x000fe200078e0a05 */
[----:B0-----:R-:W-:-:S06]  /*0850*/  ULEA UR4, UR5, UR4, 0x18 ;  /* 0x0000000405047291 */ /* 0x001fcc000f8ec0ff */
[----:B------:R-:W-:-:S07]  /*0860*/  LEA R5, R4, UR4, 0x2 ;  /* 0x0000000404057c11 */ /* 0x000fce000f8e10ff */
.L_x_10:
[----:B------:R0:W1:Y:S01]  /*0870*/  LDS R7, [R5] ;  /* 0x0000000005077984 */ /* 0x0000620000000800 */
[----:B------:R-:W-:Y:S01]  /*0880*/  IADD3 R6, PT, PT, R6, 0x1, RZ ;  /* 0x0000000106067810 */ /* 0x000fe20007ffe0ff */
[----:B------:R-:W-:-:S03]  /*0890*/  VIADD R2, R2, UR7 ;  /* 0x0000000702027c36 */ /* 0x000fc60008000000 */
[----:B------:R-:W-:Y:S02]  /*08a0*/  ISETP.NE.AND P0, PT, R6, RZ, PT ;  /* 0x000000ff0600720c */ /* 0x000fe40003f05270 */
[----:B0-----:R-:W-:Y:S02]  /*08b0*/  IADD3 R5, PT, PT, R5, UR6, RZ ;  /* 0x0000000605057c10 */ /* 0x001fe4000fffe0ff */
[----:B-1----:R-:W-:-:S09]  /*08c0*/  FMNMX R0, R7, R0, !PT ;  /* 0x0000000007007209 */ /* 0x002fd20007800000 */
[----:B------:R-:W-:Y:S05]  /*08d0*/  @P0 BRA `(.L_x_10) ;  /* 0xfffffffc00e40947 */ /* 0x000fea000383ffff */
.L_x_9:
[----:B------:R-:W-:Y:S05]  /*08e0*/  BSYNC.RECONVERGENT B1 ;  /* 0x0000000000017941 */ /* 0x000fea0003800200 */
.L_x_8:
[----:B------:R-:W-:Y:S05]  /*08f0*/  @!P1 BRA `(.L_x_7) ;  /* 0x00000000003c9947 */ /* 0x000fea0003800000 */
[----:B------:R-:W0:Y:S01]  /*0900*/  S2R R6, SR_CgaCtaId ;  /* 0x0000000000067919 */ /* 0x000e220000008800 */
[----:B------:R-:W-:-:S04]  /*0910*/  MOV R5, 0x400 ;  /* 0x0000040000057802 */ /* 0x000fc80000000f00 */
[----:B0-----:R-:W-:-:S07]  /*0920*/  LEA R13, R6, R5, 0x18 ;  /* 0x00000005060d7211 */ /* 0x001fce00078ec0ff */
.L_x_11:
[C---:B------:R-:W-:Y:S01]  /*0930*/  IMAD R5, R2.reuse, 0x4, R13 ;  /* 0x0000000402057824 */ /* 0x040fe200078e020d */
[----:B------:R-:W-:-:S04]  /*0940*/  IADD3 R2, PT, PT, R2, UR6, RZ ;  /* 0x0000000602027c10 */ /* 0x000fc8000fffe0ff */
[----:B------:R-:W-:Y:S01]  /*0950*/  IADD3 R6, PT, PT, R5, UR6, RZ ;  /* 0x0000000605067c10 */ /* 0x000fe2000fffe0ff */
[----:B------:R-:W-:Y:S01]  /*0960*/  LDS R7, [R5] ;  /* 0x0000000005077984 */ /* 0x000fe20000000800 */
[----:B------:R-:W-:-:S03]  /*0970*/  ISETP.GE.AND P0, PT, R2, R3, PT ;  /* 0x000000030200720c */ /* 0x000fc60003f06270 */
[----:B------:R-:W-:Y:S01]  /*0980*/  VIADD R9, R6, UR6 ;  /* 0x0000000606097c36 */ /* 0x000fe20008000000 */
[----:B------:R-:W0:Y:S04]  /*0990*/  LDS R8, [R5+UR6] ;  /* 0x0000000605087984 */ /* 0x000e280008000800 */
[----:B------:R-:W-:Y:S04]  /*09a0*/  LDS R11, [R6+UR6] ;  /* 0x00000006060b7984 */ /* 0x000fe80008000800 */
[----:B------:R-:W1:Y:S01]  /*09b0*/  LDS R9, [R9+UR6] ;  /* 0x0000000609097984 */ /* 0x000e620008000800 */
[----:B0-----:R-:W-:-:S04]  /*09c0*/  FMNMX3 R0, R0, R7, R8, !PT ;  /* 0x0000000700007276 */ /* 0x001fc80007800008 */
[----:B-1----:R-:W-:Y:S01]  /*09d0*/  FMNMX3 R0, R0, R11, R9, !PT ;  /* 0x0000000b00007276 */ /* 0x002fe20007800009 */
[----:B------:R-:W-:Y:S06]  /*09e0*/  @!P0 BRA `(.L_x_11) ;  /* 0xfffffffc00d08947 */ /* 0x000fec000383ffff */
.L_x_7:
[----:B------:R-:W-:Y:S05]  /*09f0*/  BSYNC.RECONVERGENT B0 ;  /* 0x0000000000007941 */ /* 0x000fea0003800200 */
.L_x_6:
[----:B0-----:R-:W0:Y:S01]  /*0a00*/  S2R R2, SR_CgaCtaId ;  /* 0x0000000000027919 */ /* 0x001e220000008800 */
[----:B------:R-:W-:Y:S01]  /*0a10*/  MOV R5, 0x400 ;  /* 0x0000040000057802 */ /* 0x000fe20000000f00 */
[----:B------:R-:W-:-:S03]  /*0a20*/  UISETP.GE.U32.AND UP0, UPT, UR7, 0x2, UPT ;  /* 0x000000020700788c */ /* 0x000fc6000bf06070 */
[----:B0-----:R-:W-:-:S05]  /*0a30*/  LEA R5, R2, R5, 0x18 ;  /* 0x0000000502057211 */ /* 0x001fca00078ec0ff */
[----:B------:R-:W-:-:S05]  /*0a40*/  IMAD R3, R3, 0x4, R5 ;  /* 0x0000000403037824 */ /* 0x000fca00078e0205 */
[----:B------:R-:W-:-:S05]  /*0a50*/  LEA R9, R4, R3, 0x2 ;  /* 0x0000000304097211 */ /* 0x000fca00078e10ff */
[----:B------:R0:W-:Y:S01]  /*0a60*/  STS [R9], R0 ;  /* 0x0000000009007388 */ /* 0x0001e20000000800 */
[----:B------:R-:W-:Y:S06]  /*0a70*/  BAR.SYNC.DEFER_BLOCKING 0x0 ;  /* 0x0000000000007b1d */ /* 0x000fec0000010000 */
[----:B------:R-:W-:Y:S05]  /*0a80*/  BRA.U !UP0, `(.L_x_12) ;  /* 0x0000000108307547 */ /* 0x000fea000b800000 */
[----:B0-----:R-:W-:-:S07]  /*0a90*/  IMAD.U32 R0, RZ, RZ, UR7 ;  /* 0x00000007ff007e24 */ /* 0x001fce000f8e00ff */
.L_x_13:
[----:B------:R-:W-:-:S04]  /*0aa0*/  SHF.R.U32.HI R8, RZ, 0x1, R0 ;  /* 0x00000001ff087819 */ /* 0x000fc80000011600 */
[----:B------:R-:W-:-:S13]  /*0ab0*/  ISETP.GE.U32.AND P0, PT, R4, R8, PT ;  /* 0x000000080400720c */ /* 0x000fda0003f06070 */
[----:B------:R-:W-:Y:S01]  /*0ac0*/  @!P0 LEA R6, R8, R9, 0x2 ;  /* 0x0000000908068211 */ /* 0x000fe200078e10ff */
[----:B------:R-:W-:Y:S04]  /*0ad0*/  @!P0 LDS R2, [R9] ;  /* 0x0000000009028984 */ /* 0x000fe80000000800 */
[----:B------:R-:W0:Y:S02]  /*0ae0*/  @!P0 LDS R7, [R6] ;  /* 0x0000000006078984 */ /* 0x000e240000000800 */
[----:B0-----:R-:W-:-:S05]  /*0af0*/  @!P0 FMNMX R2, R2, R7, !PT ;  /* 0x0000000702028209 */ /* 0x001fca0007800000 */
[----:B------:R1:W-:Y:S01]  /*0b00*/  @!P0 STS [R9], R2 ;  /* 0x0000000209008388 */ /* 0x0003e20000000800 */
[----:B------:R-:W-:Y:S01]  /*0b10*/  BAR.SYNC.DEFER_BLOCKING 0x0 ;  /* 0x0000000000007b1d */ /* 0x000fe20000010000 */
[----:B------:R-:W-:Y:S01]  /*0b20*/  ISETP.GT.U32.AND P0, PT, R0, 0x3, PT ;  /* 0x000000030000780c */ /* 0x000fe20003f04070 */
[----:B------:R-:W-:-:S12]  /*0b30*/  IMAD.MOV.U32 R0, RZ, RZ, R8 ;  /* 0x000000ffff007224 */ /* 0x000fd800078e0008 */
[----:B-1----:R-:W-:Y:S05]  /*0b40*/  @P0 BRA `(.L_x_13) ;  /* 0xfffffffc00d40947 */ /* 0x002fea000383ffff */
.L_x_12:
[----:B------:R-:W1:Y:S01]  /*0b50*/  LDCU UR4, c[0x0][0x394] ;  /* 0x00007280ff0477ac */ /* 0x000e620008000800 */
[----:B------:R2:W3:Y:S01]  /*0b60*/  LDS R6, [R3] ;  /* 0x0000000003067984 */ /* 0x0004e20000000800 */
[----:B------:R-:W-:Y:S01]  /*0b70*/  BSSY.RECONVERGENT B0, `(.L_x_14) ;  /* 0x000006d000007945 */ /* 0x000fe20003800200 */
[----:B0-----:R-:W-:Y:S01]  /*0b80*/  HFMA2 R0, -RZ, RZ, 0, 0 ;  /* 0x00000000ff007431 */ /* 0x001fe200000001ff */
[----:B------:R-:W-:Y:S01]  /*0b90*/  BAR.SYNC.DEFER_BLOCKING 0x0 ;  /* 0x0000000000007b1d */ /* 0x000fe20000010000 */
[----:B-1----:R-:W-:-:S13]  /*0ba0*/  ISETP.GE.AND P0, PT, R4, UR4, PT ;  /* 0x0000000404007c0c */ /* 0x002fda000bf06270 */
[----:B--2---:R-:W-:Y:S05]  /*0bb0*/  @P0 BRA `(.L_x_15) ;  /* 0x0000000400a00947 */ /* 0x004fea0003800000 */
[----:B------:R-:W0:Y:S01]  /*0bc0*/  I2F.U32.RP R10, UR7 ;  /* 0x00000007000a7d06 */ /* 0x000e220008209000 */
[----:B------:R-:W-:Y:S01]  /*0bd0*/  VIADD R2, R4, UR7 ;  /* 0x0000000704027c36 */ /* 0x000fe20008000000 */
[----:B------:R-:W-:Y:S01]  /*0be0*/  ISETP.NE.U32.AND P2, PT, RZ, UR7, PT ;  /* 0x00000007ff007c0c */ /* 0x000fe2000bf45070 */
[----:B------:R-:W-:Y:S03]  /*0bf0*/  BSSY.RECONVERGENT B1, `(.L_x_16) ;  /* 0x0000033000017945 */ /* 0x000fe60003800200 */
[C---:B------:R-:W-:Y:S02]  /*0c00*/  ISETP.GE.AND P0, PT, R2.reuse, UR4, PT ;  /* 0x0000000402007c0c */ /* 0x040fe4000bf06270 */
[----:B------:R-:W-:Y:S02]  /*0c10*/  VIMNMX R0, PT, PT, R2, UR4, !PT ;  /* 0x0000000402007c48 */ /* 0x000fe4000ffe0100 */
[----:B------:R-:W-:-:S04]  /*0c20*/  SEL R7, RZ, 0x1, P0 ;  /* 0x00000001ff077807 */ /* 0x000fc80000000000 */
[----:B------:R-:W-:Y:S01]  /*0c30*/  IADD3 R0, PT, PT, R0, -R2, -R7 ;  /* 0x8000000200007210 */ /* 0x000fe20007ffe807 */
[----:B0-----:R-:W0:Y:S02]  /*0c40*/  MUFU.RCP R10, R10 ;  /* 0x0000000a000a7308 */ /* 0x001e240000001000 */
[----:B0-----:R-:W-:-:S06]  /*0c50*/  VIADD R8, R10, 0xffffffe ;  /* 0x0ffffffe0a087836 */ /* 0x001fcc0000000000 */
[----:B------:R0:W1:Y:S02]  /*0c60*/  F2I.FTZ.U32.TRUNC.NTZ R9, R8 ;  /* 0x0000000800097305 */ /* 0x000064000021f000 */
[----:B0-----:R-:W-:Y:S02]  /*0c70*/  MOV R8, RZ ;  /* 0x000000ff00087202 */ /* 0x001fe40000000f00 */
        /* <DEDUP_REMOVED lines=17> */
[----:B------:R-:W-:-:S11]  /*0d90*/  MOV R0, RZ ;  /* 0x000000ff00007202 */ /* 0x000fd60000000f00 */
[----:B------:R-:W-:Y:S05]  /*0da0*/  @!P0 BRA `(.L_x_17) ;  /* 0x00000000005c8947 */ /* 0x000fea0003800000 */
[----:B------:R-:W-:Y:S01]  /*0db0*/  IADD3 R2, PT, PT, R7, 0x1, RZ ;  /* 0x0000000107027810 */ /* 0x000fe20007ffe0ff */
[----:B------:R-:W-:Y:S02]  /*0dc0*/  HFMA2 R14, -RZ, RZ, 0.96630859375, -0.0022525787353515625 ;  /* 0x3bbb989dff0e7431 */ /* 0x000fe400000001ff */
[----:B------:R-:W-:Y:S01]  /*0dd0*/  IMAD R8, R4, 0x4, R5 ;  /* 0x0000000404087824 */ /* 0x000fe200078e0205 */
[----:B------:R-:W-:Y:S01]  /*0de0*/  MOV R0, RZ ;  /* 0x000000ff00007202 */ /* 0x000fe20000000f00 */
[----:B------:R-:W-:Y:S01]  /*0df0*/  IMAD.MOV.U32 R11, RZ, RZ, 0x437c0000 ;  /* 0x437c0000ff0b7424 */ /* 0x000fe200078e00ff */
[----:B------:R-:W-:Y:S01]  /*0e00*/  LOP3.LUT R7, R2, 0x3, RZ, 0xc0, !PT ;  /* 0x0000000302077812 */ /* 0x000fe200078ec0ff */
[----:B------:R-:W-:-:S03]  /*0e10*/  IMAD.MOV.U32 R2, RZ, RZ, R4 ;  /* 0x000000ffff027224 */ /* 0x000fc600078e0004 */
[----:B------:R-:W-:-:S07]  /*0e20*/  IADD3 R7, PT, PT, -R7, RZ, RZ ;  /* 0x000000ff07077210 */ /* 0x000fce0007ffe1ff */
.L_x_18:
[----:B------:R0:W3:Y:S01]  /*0e30*/  LDS R9, [R8] ;  /* 0x0000000008097984 */ /* 0x0000e20000000800 */
[----:B------:R-:W-:Y:S02]  /*0e40*/  VIADD R7, R7, 0x1 ;  /* 0x0000000107077836 */ /* 0x000fe40000000000 */
[----:B------:R-:W-:-:S03]  /*0e50*/  VIADD R2, R2, UR7 ;  /* 0x0000000702027c36 */ /* 0x000fc60008000000 */
[----:B------:R-:W-:Y:S02]  /*0e60*/  ISETP.NE.AND P0, PT, R7, RZ, PT ;  /* 0x000000ff0700720c */ /* 0x000fe40003f05270 */
[----:B0-----:R-:W-:Y:S01]  /*0e70*/  IADD3 R8, PT, PT, R8, UR6, RZ ;  /* 0x0000000608087c10 */ /* 0x001fe2000fffe0ff */
[----:B---3--:R-:W-:-:S04]  /*0e80*/  FADD R9, -R6, R9 ;  /* 0x0000000906097221 */ /* 0x008fc80000000100 */
[----:B------:R-:W-:-:S04]  /*0e90*/  FFMA.SAT R10, R9, R14, 0.5 ;  /* 0x3f000000090a7423 */ /* 0x000fc8000000200e */
[----:B------:R-:W-:-:S04]  /*0ea0*/  FFMA.RM R10, R10, R11, 12582913 ;  /* 0x4b4000010a0a7423 */ /* 0x000fc8000000400b */
[----:B------:R-:W-:-:S04]  /*0eb0*/  FADD R12, R10, -12583039 ;  /* 0xcb40007f0a0c7421 */ /* 0x000fc80000000000 */
[----:B------:R-:W-:-:S04]  /*0ec0*/  FFMA R12, R9, 1.4426950216293334961, -R12 ;  /* 0x3fb8aa3b090c7823 */ /* 0x000fc8000000080c */
[----:B------:R-:W-:Y:S01]  /*0ed0*/  FFMA R12, R9, 1.925963033500011079e-08, R12 ;  /* 0x32a57060090c7823 */ /* 0x000fe2000000000c */
[----:B------:R-:W-:-:S05]  /*0ee0*/  SHF.L.U32 R9, R10, 0x17, RZ ;  /* 0x000000170a097819 */ /* 0x000fca00000006ff */
[----:B------:R-:W0:Y:S02]  /*0ef0*/  MUFU.EX2 R12, R12 ;  /* 0x0000000c000c7308 */ /* 0x000e240000000800 */
[----:B0-----:R-:W-:Y:S01]  /*0f00*/  FFMA R0, R9, R12, R0 ;  /* 0x0000000c09007223 */ /* 0x001fe20000000000 */
[----:B------:R-:W-:Y:S06]  /*0f10*/  @P0 BRA `(.L_x_18) ;  /* 0xfffffffc00c40947 */ /* 0x000fec000383ffff */
.L_x_17:
[----:B------:R-:W-:Y:S05]  /*0f20*/  BSYNC.RECONVERGENT B1 ;  /* 0x0000000000017941 */ /* 0x000fea0003800200 */
.L_x_16:
[----:B------:R-:W-:Y:S05]  /*0f30*/  @!P1 BRA `(.L_x_15) ;  /* 0x0000000000c09947 */ /* 0x000fea0003800000 */
.L_x_19:
[C---:B------:R-:W-:Y:S01]  /*0f40*/  IMAD R8, R2.reuse, 0x4, R5 ;  /* 0x0000000402087824 */ /* 0x040fe200078e0205 */
[----:B------:R-:W-:Y:S01]  /*0f50*/  MOV R16, 0x3bbb989d ;  /* 0x3bbb989d00107802 */ /* 0x000fe20000000f00 */
[----:B------:R-:W-:Y:S01]  /*0f60*/  IMAD.MOV.U32 R11, RZ, RZ, 0x437c0000 ;  /* 0x437c0000ff0b7424 */ /* 0x000fe200078e00ff */
[----:B------:R-:W-:Y:S02]  /*0f70*/  IADD3 R2, PT, PT, R2, UR6, RZ ;  /* 0x0000000602027c10 */ /* 0x000fe4000fffe0ff */
[----:B------:R-:W3:Y:S01]  /*0f80*/  LDS R7, [R8] ;  /* 0x0000000008077984 */ /* 0x000ee20000000800 */
[----:B------:R-:W-:Y:S02]  /*0f90*/  IADD3 R9, PT, PT, R8, UR6, RZ ;  /* 0x0000000608097c10 */ /* 0x000fe4000fffe0ff */
[----:B------:R-:W-:Y:S01]  /*0fa0*/  ISETP.GE.AND P0, PT, R2, UR4, PT ;  /* 0x0000000402007c0c */ /* 0x000fe2000bf06270 */
[----:B------:R-:W0:Y:S02]  /*0fb0*/  LDS R13, [R8+UR6] ;  /* 0x00000006080d7984 */ /* 0x000e240008000800 */
[----:B------:R-:W-:-:S02]  /*0fc0*/  VIADD R15, R9, UR6 ;  /* 0x00000006090f7c36 */ /* 0x000fc40008000000 */
[----:B------:R-:W1:Y:S04]  /*0fd0*/  LDS R17, [R9+UR6] ;  /* 0x0000000609117984 */ /* 0x000e680008000800 */
[----:B------:R-:W2:Y:S01]  /*0fe0*/  LDS R19, [R15+UR6] ;  /* 0x000000060f137984 */ /* 0x000ea20008000800 */
[----:B---3--:R-:W-:-:S04]  /*0ff0*/  FADD R10, -R6, R7 ;  /* 0x00000007060a7221 */ /* 0x008fc80000000100 */
[----:B------:R-:W-:Y:S01]  /*1000*/  FFMA.SAT R12, R10, R16, 0.5 ;  /* 0x3f0000000a0c7423 */ /* 0x000fe20000002010 */
[----:B0-----:R-:W-:-:S03]  /*1010*/  FADD R14, -R6, R13 ;  /* 0x0000000d060e7221 */ /* 0x001fc60000000100 */
[-C--:B------:R-:W-:Y:S01]  /*1020*/  FFMA.RM R7, R12, R11.reuse, 12582913 ;  /* 0x4b4000010c077423 */ /* 0x080fe2000000400b */
[-C--:B------:R-:W-:Y:S01]  /*1030*/  FFMA.SAT R8, R14, R16.reuse, 0.5 ;  /* 0x3f0000000e087423 */ /* 0x080fe20000002010 */
[----:B-1----:R-:W-:Y:S02]  /*1040*/  FADD R9, -R6, R17 ;  /* 0x0000001106097221 */ /* 0x002fe40000000100 */
[----:B------:R-:W-:Y:S01]  /*1050*/  FADD R13, R7, -12583039 ;  /* 0xcb40007f070d7421 */ /* 0x000fe20000000000 */
[-C--:B------:R-:W-:Y:S01]  /*1060*/  FFMA.RM R8, R8, R11.reuse, 12582913 ;  /* 0x4b40000108087423 */ /* 0x080fe2000000400b */
[-C--:B------:R-:W-:Y:S01]  /*1070*/  FFMA.SAT R12, R9, R16.reuse, 0.5 ;  /* 0x3f000000090c7423 */ /* 0x080fe20000002010 */
[----:B--2---:R-:W-:Y:S01]  /*1080*/  FADD R19, -R6, R19 ;  /* 0x0000001306137221 */ /* 0x004fe20000000100 */
[----:B------:R-:W-:Y:S01]  /*1090*/  FFMA R13, R10, 1.4426950216293334961, -R13 ;  /* 0x3fb8aa3b0a0d7823 */ /* 0x000fe2000000080d */
[----:B------:R-:W-:Y:S01]  /*10a0*/  FADD R15, R8, -12583039 ;  /* 0xcb40007f080f7421 */ /* 0x000fe20000000000 */
[----:B------:R-:W-:Y:S01]  /*10b0*/  SHF.L.U32 R7, R7, 0x17, RZ ;  /* 0x0000001707077819 */ /* 0x000fe200000006ff */
[----:B------:R-:W-:Y:S01]  /*10c0*/  FFMA.SAT R16, R19, R16, 0.5 ;  /* 0x3f00000013107423 */ /* 0x000fe20000002010 */
[----:B------:R-:W-:Y:S01]  /*10d0*/  FFMA R13, R10, 1.925963033500011079e-08, R13 ;  /* 0x32a570600a0d7823 */ /* 0x000fe2000000000d */
[-C--:B------:R-:W-:Y:S01]  /*10e0*/  FFMA.RM R10, R12, R11.reuse, 12582913 ;  /* 0x4b4000010c0a7423 */ /* 0x080fe2000000400b */
[----:B------:R-:W-:Y:S01]  /*10f0*/  FFMA R15, R14, 1.4426950216293334961, -R15 ;  /* 0x3fb8aa3b0e0f7823 */ /* 0x000fe2000000080f */
[----:B------:R-:W-:Y:S01]  /*1100*/  FFMA.RM R16, R16, R11, 12582913 ;  /* 0x4b40000110107423 */ /* 0x000fe2000000400b */
[----:B------:R-:W-:-:S02]  /*1110*/  IMAD.SHL.U32 R8, R8, 0x800000, RZ ;  /* 0x0080000008087824 */ /* 0x000fc400078e00ff */
[----:B------:R-:W-:Y:S01]  /*1120*/  FADD R12, R10, -12583039 ;  /* 0xcb40007f0a0c7421 */ /* 0x000fe20000000000 */
[----:B------:R-:W-:Y:S01]  /*1130*/  FFMA R15, R14, 1.925963033500011079e-08, R15 ;  /* 0x32a570600e0f7823 */ /* 0x000fe2000000000f */
[----:B------:R-:W-:Y:S01]  /*1140*/  FADD R14, R16, -12583039 ;  /* 0xcb40007f100e7421 */ /* 0x000fe20000000000 */
[----:B------:R-:W0:Y:S01]  /*1150*/  MUFU.EX2 R13, R13 ;  /* 0x0000000d000d7308 */ /* 0x000e220000000800 */
[----:B------:R-:W-:Y:S01]  /*1160*/  FFMA R12, R9, 1.4426950216293334961, -R12 ;  /* 0x3fb8aa3b090c7823 */ /* 0x000fe2000000080c */
[----:B------:R-:W-:Y:S02]  /*1170*/  IMAD.SHL.U32 R10, R10, 0x800000, RZ ;  /* 0x008000000a0a7824 */ /* 0x000fe400078e00ff */
[----:B------:R-:W-:Y:S01]  /*1180*/  FFMA R14, R19, 1.4426950216293334961, -R14 ;  /* 0x3fb8aa3b130e7823 */ /* 0x000fe2000000080e */
[----:B------:R-:W-:-:S03]  /*1190*/  FFMA R12, R9, 1.925963033500011079e-08, R12 ;  /* 0x32a57060090c7823 */ /* 0x000fc6000000000c */
[----:B------:R-:W-:Y:S01]  /*11a0*/  FFMA R14, R19, 1.925963033500011079e-08, R14 ;  /* 0x32a57060130e7823 */ /* 0x000fe2000000000e */
[----:B------:R-:W1:Y:S08]  /*11b0*/  MUFU.EX2 R15, R15 ;  /* 0x0000000f000f7308 */ /* 0x000e700000000800 */
[----:B------:R-:W2:Y:S01]  /*11c0*/  MUFU.EX2 R12, R12 ;  /* 0x0000000c000c7308 */ /* 0x000ea20000000800 */
[----:B0-----:R-:W-:Y:S01]  /*11d0*/  FFMA R7, R7, R13, R0 ;  /* 0x0000000d07077223 */ /* 0x001fe20000000000 */
[----:B------:R-:W-:-:S06]  /*11e0*/  SHF.L.U32 R0, R16, 0x17, RZ ;  /* 0x0000001710007819 */ /* 0x000fcc00000006ff */
[----:B------:R-:W0:Y:S01]  /*11f0*/  MUFU.EX2 R14, R14 ;  /* 0x0000000e000e7308 */ /* 0x000e220000000800 */
[----:B-1----:R-:W-:-:S04]  /*1200*/  FFMA R7, R8, R15, R7 ;  /* 0x0000000f08077223 */ /* 0x002fc80000000007 */
[----:B--2---:R-:W-:-:S04]  /*1210*/  FFMA R7, R10, R12, R7 ;  /* 0x0000000c0a077223 */ /* 0x004fc80000000007 */
[----:B0-----:R-:W-:Y:S01]  /*1220*/  FFMA R0, R0, R14, R7 ;  /* 0x0000000e00007223 */ /* 0x001fe20000000007 */
[----:B------:R-:W-:Y:S06]  /*1230*/  @!P0 BRA `(.L_x_19) ;  /* 0xfffffffc00408947 */ /* 0x000fec000383ffff */
.L_x_15:
[----:B------:R-:W-:Y:S05]  /*1240*/  BSYNC.RECONVERGENT B0 ;  /* 0x0000000000007941 */ /* 0x000fea0003800200 */
.L_x_14:
[----:B------:R-:W-:Y:S01]  /*1250*/  VIADD R7, R3, UR6 ;  /* 0x0000000603077c36 */ /* 0x000fe20008000000 */
[----:B------:R-:W0:Y:S01]  /*1260*/  LDC R19, c[0x0][0x394] ;  /* 0x0000e500ff137b82 */ /* 0x000e220000000800 */
[----:B------:R-:W-:-:S03]  /*1270*/  UISETP.GE.U32.AND UP0, UPT, UR7, 0x2, UPT ;  /* 0x000000020700788c */ /* 0x000fc6000bf06070 */
[----:B------:R-:W-:-:S05]  /*1280*/  LEA R8, R4, R7, 0x2 ;  /* 0x0000000704087211 */ /* 0x000fca00078e10ff */
[----:B------:R1:W-:Y:S01]  /*1290*/  STS [R8], R0 ;  /* 0x0000000008007388 */ /* 0x0003e20000000800 */
[----:B------:R-:W-:Y:S01]  /*12a0*/  BAR.SYNC.DEFER_BLOCKING 0x0 ;  /* 0x0000000000007b1d */ /* 0x000fe20000010000 */
[----:B0-----:R-:W-:-:S05]  /*12b0*/  ISETP.GE.AND P1, PT, R4, R19, PT ;  /* 0x000000130400720c */ /* 0x001fca0003f26270 */
[----:B-1----:R-:W-:Y:S08]  /*12c0*/  BRA.U !UP0, `(.L_x_20) ;  /* 0x0000000108307547 */ /* 0x002ff0000b800000 */
[----:B------:R-:W-:-:S07]  /*12d0*/  IMAD.U32 R0, RZ, RZ, UR7 ;  /* 0x00000007ff007e24 */ /* 0x000fce000f8e00ff */
.L_x_21:
[----:B------:R-:W-:-:S04]  /*12e0*/  SHF.R.U32.HI R9, RZ, 0x1, R0 ;  /* 0x00000001ff097819 */ /* 0x000fc80000011600 */
[----:B------:R-:W-:-:S13]  /*12f0*/  ISETP.GE.U32.AND P0, PT, R4, R9, PT ;  /* 0x000000090400720c */ /* 0x000fda0003f06070 */
[----:B------:R-:W-:Y:S01]  /*1300*/  @!P0 LEA R2, R9, R8, 0x2 ;  /* 0x0000000809028211 */ /* 0x000fe200078e10ff */
[----:B------:R-:W-:Y:S05]  /*1310*/  @!P0 LDS R7, [R8] ;  /* 0x0000000008078984 */ /* 0x000fea0000000800 */
[----:B------:R-:W0:Y:S02]  /*1320*/  @!P0 LDS R2, [R2] ;  /* 0x0000000002028984 */ /* 0x000e240000000800 */
[----:B0-----:R-:W-:-:S05]  /*1330*/  @!P0 FADD R7, R2, R7 ;  /* 0x0000000702078221 */ /* 0x001fca0000000000 */
[----:B------:R0:W-:Y:S01]  /*1340*/  @!P0 STS [R8], R7 ;  /* 0x0000000708008388 */ /* 0x0001e20000000800 */
[----:B------:R-:W-:Y:S01]  /*1350*/  BAR.SYNC.DEFER_BLOCKING 0x0 ;  /* 0x0000000000007b1d */ /* 0x000fe20000010000 */
[----:B------:R-:W-:Y:S01]  /*1360*/  ISETP.GT.U32.AND P0, PT, R0, 0x3, PT ;  /* 0x000000030000780c */ /* 0x000fe20003f04070 */
[----:B------:R-:W-:-:S12]  /*1370*/  IMAD.MOV.U32 R0, RZ, RZ, R9 ;  /* 0x000000ffff007224 */ /* 0x000fd800078e0009 */
[----:B0-----:R-:W-:Y:S05]  /*1380*/  @P0 BRA `(.L_x_21) ;  /* 0xfffffffc00d40947 */ /* 0x001fea000383ffff */
.L_x_20:
[----:B------:R-:W0:Y:S01]  /*1390*/  LDS R3, [R3+UR6] ;  /* 0x0000000603037984 */ /* 0x000e220008000800 */
[----:B------:R-:W-:Y:S06]  /*13a0*/  BAR.SYNC.DEFER_BLOCKING 0x0 ;  /* 0x0000000000007b1d */ /* 0x000fec0000010000 */
[----:B------:R-:W-:Y:S05]  /*13b0*/  @P1 EXIT ;  /* 0x000000000000194d */ /* 0x000fea0003800000 */
[----:B------:R-:W1:Y:S01]  /*13c0*/  I2F.U32.RP R2, UR7 ;  /* 0x0000000700027d06 */ /* 0x000e620008209000 */
[----:B------:R-:W-:Y:S01]  /*13d0*/  IADD3 R0, PT, PT, R4, UR7, RZ ;  /* 0x0000000704007c10 */ /* 0x000fe2000fffe0ff */
[----:B------:R-:W-:Y:S01]  /*13e0*/  BSSY.RECONVERGENT B0, `(.L_x_22) ;  /* 0x0000040000007945 */ /* 0x000fe20003800200 */
[----:B------:R-:W-:Y:S02]  /*13f0*/  ISETP.NE.U32.AND P2, PT, RZ, UR7, PT ;  /* 0x00000007ff007c0c */ /* 0x000fe4000bf45070 */
[CC--:B------:R-:W-:Y:S02]  /*1400*/  ISETP.GE.AND P0, PT, R0.reuse, R19.reuse, PT ;  /* 0x000000130000720c */ /* 0x0c0fe40003f06270 */
[----:B------:R-:W-:Y:S02]  /*1410*/  VIMNMX R7, PT, PT, R0, R19, !PT ;  /* 0x0000001300077248 */ /* 0x000fe40007fe0100 */
[----:B------:R-:W-:-:S04]  /*1420*/  SEL R16, RZ, 0x1, P0 ;  /* 0x00000001ff107807 */ /* 0x000fc80000000000 */
[----:B------:R-:W-:Y:S01]  /*1430*/  IADD3 R7, PT, PT, R7, -R0, -R16 ;  /* 0x8000000007077210 */ /* 0x000fe20007ffe810 */
[----:B-1----:R-:W1:Y:S02]  /*1440*/  MUFU.RCP R2, R2 ;  /* 0x0000000200027308 */ /* 0x002e640000001000 */
[----:B-1----:R-:W-:-:S06]  /*1450*/  IADD3 R8, PT, PT, R2, 0xffffffe, RZ ;  /* 0x0ffffffe02087810 */ /* 0x002fcc0007ffe0ff */
[----:B------:R1:W2:Y:S02]  /*1460*/  F2I.FTZ.U32.TRUNC.NTZ R9, R8 ;  /* 0x0000000800097305 */ /* 0x0002a4000021f000 */
[----:B-1----:R-:W-:Y:S02]  /*1470*/  IMAD.MOV.U32 R8, RZ, RZ, RZ ;  /* 0x000000ffff087224 */ /* 0x002fe400078e00ff */
[----:B--2---:R-:W-:-:S04]  /*1480*/  IMAD.MOV R11, RZ, RZ, -R9 ;  /* 0x000000ffff0b7224 */ /* 0x004fc800078e0a09 */
        /* <DEDUP_REMOVED lines=12> */
[----:B------:R-:W-:-:S04]  /*1550*/  LOP3.LUT R0, R16, 0x3, RZ, 0xc0, !PT ;  /* 0x0000000310007812 */ /* 0x000fc800078ec0ff */
[----:B------:R-:W-:-:S13]  /*1560*/  ISETP.NE.AND P0, PT, R0, 0x3, PT ;  /* 0x000000030000780c */ /* 0x000fda0003f05270 */
[----:B------:R-:W-:Y:S05]  /*1570*/  @!P0 BRA `(.L_x_23) ;  /* 0x0000000000988947 */ /* 0x000fea0003800000 */
[----:B------:R-:W1:Y:S01]  /*1580*/  LDC.64 R14, c[0x0][0x388] ;  /* 0x0000e200ff0e7b82 */ /* 0x000e620000000a00 */
[----:B------:R-:W-:Y:S01]  /*1590*/  VIADD R0, R16, 0x1 ;  /* 0x0000000110007836 */ /* 0x000fe20000000000 */
[----:B------:R-:W-:Y:S01]  /*15a0*/  LEA R18, R4, R5, 0x2 ;  /* 0x0000000504127211 */ /* 0x000fe200078e10ff */
[----:B------:R-:W-:-:S03]  /*15b0*/  IMAD R19, R19, UR8, R4 ;  /* 0x0000000813137c24 */ /* 0x000fc6000f8e0204 */
[----:B------:R-:W-:-:S05]  /*15c0*/  LOP3.LUT R7, R0, 0x3, RZ, 0xc0, !PT ;  /* 0x0000000300077812 */ /* 0x000fca00078ec0ff */
[----:B------:R-:W-:Y:S02]  /*15d0*/  IMAD R4, R7, UR7, R4 ;  /* 0x0000000707047c24 */ /* 0x000fe4000f8e0204 */
[----:B------:R-:W-:-:S07]  /*15e0*/  IMAD.MOV R20, RZ, RZ, -R7 ;  /* 0x000000ffff147224 */ /* 0x000fce00078e0a07 */
.L_x_26:
[----:B--2---:R-:W3:Y:S01]  /*15f0*/  LDS R7, [R18] ;  /* 0x0000000012077984 */ /* 0x004ee20000000800 */
[----:B------:R-:W-:Y:S02]  /*1600*/  HFMA2 R0, -RZ, RZ, 0.96630859375, -0.0022525787353515625 ;  /* 0x3bbb989dff007431 */ /* 0x000fe400000001ff */
[----:B------:R-:W-:Y:S01]  /*1610*/  IMAD.MOV.U32 R9, RZ, RZ, 0x437c0000 ;  /* 0x437c0000ff097424 */ /* 0x000fe200078e00ff */
[----:B0-----:R-:W0:Y:S01]  /*1620*/  MUFU.RCP R8, R3 ;  /* 0x0000000300087308 */ /* 0x001e220000001000 */
[----:B------:R-:W-:Y:S01]  /*1630*/  VIADD R20, R20, 0x1 ;  /* 0x0000000114147836 */ /* 0x000fe20000000000 */
[----:B------:R-:W-:Y:S01]  /*1640*/  BSSY.RECONVERGENT B1, `(.L_x_24) ;  /* 0x0000015000017945 */ /* 0x000fe20003800200 */
[----:B-1----:R-:W-:-:S03]  /*1650*/  IMAD.WIDE R10, R19, 0x4, R14 ;  /* 0x00000004130a7825 */ /* 0x002fc600078e020e */
[----:B------:R-:W-:Y:S01]  /*1660*/  ISETP.NE.AND P2, PT, R20, RZ, PT ;  /* 0x000000ff1400720c */ /* 0x000fe20003f45270 */
[----:B---3--:R-:W-:-:S04]  /*1670*/  FADD R7, -R6, R7 ;  /* 0x0000000706077221 */ /* 0x008fc80000000100 */
[----:B------:R-:W-:-:S04]  /*1680*/  FFMA.SAT R0, R7, R0, 0.5 ;  /* 0x3f00000007007423 */ /* 0x000fc80000002000 */
[----:B------:R-:W-:Y:S01]  /*1690*/  FFMA.RM R0, R0, R9, 12582913 ;  /* 0x4b40000100007423 */ /* 0x000fe20000004009 */
[----:B0-----:R-:W-:-:S03]  /*16a0*/  FFMA R9, -R3, R8, 1 ;  /* 0x3f80000003097423 */ /* 0x001fc60000000108 */
[C---:B------:R-:W-:Y:S01]  /*16b0*/  FADD R2, R0.reuse, -12583039 ;  /* 0xcb40007f00027421 */ /* 0x040fe20000000000 */
[----:B------:R-:W-:Y:S01]  /*16c0*/  SHF.L.U32 R0, R0, 0x17, RZ ;  /* 0x0000001700007819 */ /* 0x000fe200000006ff */
[----:B------:R-:W-:Y:S02]  /*16d0*/  FFMA R9, R8, R9, R8 ;  /* 0x0000000908097223 */ /* 0x000fe40000000008 */
[----:B------:R-:W-:-:S04]  /*16e0*/  FFMA R2, R7, 1.4426950216293334961, -R2 ;  /* 0x3fb8aa3b07027823 */ /* 0x000fc80000000802 */
[----:B------:R-:W-:-:S04]  /*16f0*/  FFMA R2, R7, 1.925963033500011079e-08, R2 ;  /* 0x32a5706007027823 */ /* 0x000fc80000000002 */
[----:B------:R-:W0:Y:S02]  /*1700*/  MUFU.EX2 R7, R2 ;  /* 0x0000000200077308 */ /* 0x000e240000000800 */
[----:B0-----:R-:W-:-:S06]  /*1710*/  FMUL R0, R0, R7 ;  /* 0x0000000700007220 */ /* 0x001fcc0000400000 */
[----:B------:R-:W0:Y:S01]  /*1720*/  FCHK P0, R0, R3 ;  /* 0x0000000300007302 */ /* 0x000e220000000000 */
[----:B------:R-:W-:-:S04]  /*1730*/  FFMA R8, R0, R9, RZ ;  /* 0x0000000900087223 */ /* 0x000fc800000000ff */
[----:B------:R-:W-:-:S04]  /*1740*/  FFMA R7, -R3, R8, R0 ;  /* 0x0000000803077223 */ /* 0x000fc80000000100 */
[----:B------:R-:W-:Y:S01]  /*1750*/  FFMA R7, R9, R7, R8 ;  /* 0x0000000709077223 */ /* 0x000fe20000000008 */
[----:B0-----:R-:W-:Y:S06]  /*1760*/  @!P0 BRA `(.L_x_25) ;  /* 0x0000000000088947 */ /* 0x001fec0003800000 */
[----:B------:R-:W-:-:S07]  /*1770*/  MOV R2, 0x1790 ;  /* 0x0000179000027802 */ /* 0x000fce0000000f00 */
[----:B------:R-:W-:Y:S05]  /*1780*/  CALL.REL.NOINC `($__internal_0_$__cuda_sm3x_div_rn_noftz_f32_slowpath) ;  /* 0x0000000800107944 */ /* 0x000fea0003c00000 */
.L_x_25:
[----:B------:R-:W-:Y:S05]  /*1790*/  BSYNC.RECONVERGENT B1 ;  /* 0x0000000000017941 */ /* 0x000fea0003800200 */
.L_x_24:
[----:B------:R2:W-:Y:S01]  /*17a0*/  STG.E desc[UR10][R10.64], R7 ;  /* 0x000000070a007986 */ /* 0x0005e2000c10190a */
[----:B------:R-:W-:Y:S01]  /*17b0*/  IADD3 R19, PT, PT, R19, UR7, RZ ;  /* 0x0000000713137c10 */ /* 0x000fe2000fffe0ff */
[----:B------:R-:W-:Y:S01]  /*17c0*/  VIADD R18, R18, UR6 ;  /* 0x0000000612127c36 */ /* 0x000fe20008000000 */
[----:B------:R-:W-:Y:S06]  /*17d0*/  @P2 BRA `(.L_x_26) ;  /* 0xfffffffc00842947 */ /* 0x000fec000383ffff */
.L_x_23:
[----:B------:R-:W-:Y:S05]  /*17e0*/  BSYNC.RECONVERGENT B0 ;  /* 0x0000000000007941 */ /* 0x000fea0003800200 */
.L_x_22:
[----:B------:R-:W1:Y:S01]  /*17f0*/  LDC R19, c[0x0][0x394] ;  /* 0x0000e500ff137b82 */ /* 0x000e620000000800 */
[----:B------:R-:W-:Y:S01]  /*1800*/  ISETP.GE.U32.AND P0, PT, R16, 0x3, PT ;  /* 0x000000031000780c */ /* 0x000fe20003f06070 */
[----:B------:R-:W4:Y:S06]  /*1810*/  LDCU UR4, c[0x0][0x394] ;  /* 0x00007280ff0477ac */ /* 0x000f2c0008000800 */
[----:B--2---:R-:W2:Y:S06]  /*1820*/  LDC.64 R10, c[0x0][0x388] ;  /* 0x0000e200ff0a7b82 */ /* 0x004eac0000000a00 */
[----:B----4-:R-:W-:Y:S05]  /*1830*/  @!P0 EXIT ;  /* 0x000000000000894d */ /* 0x010fea0003800000 */
.L_x_35:
[----:B------:R-:W-:Y:S01]  /*1840*/  LEA R16, R4, R5, 0x2 ;  /* 0x0000000504107211 */ /* 0x000fe200078e10ff */
[----:B------:R-:W-:Y:S01]  /*1850*/  IMAD.MOV.U32 R0, RZ, RZ, 0x3bbb989d ;  /* 0x3bbb989dff007424 */ /* 0x000fe200078e00ff */
[----:B----4-:R-:W-:Y:S01]  /*1860*/  MOV R9, 0x437c0000 ;  /* 0x437c000000097802 */ /* 0x010fe20000000f00 */
[----:B0-----:R-:W0:Y:S01]  /*1870*/  MUFU.RCP R8, R3 ;  /* 0x0000000300087308 */ /* 0x001e220000001000 */
[----:B------:R-:W-:Y:S01]  /*1880*/  BSSY.RECONVERGENT B0, `(.L_x_27) ;  /* 0x0000015000007945 */ /* 0x000fe20003800200 */
[----:B------:R-:W3:Y:S02]  /*1890*/  LDS R7, [R16] ;  /* 0x0000000010077984 */ /* 0x000ee40000000800 */
[----:B---3--:R-:W-:-:S04]  /*18a0*/  FADD R7, -R6, R7 ;  /* 0x0000000706077221 */ /* 0x008fc80000000100 */
[----:B------:R-:W-:-:S04]  /*18b0*/  FFMA.SAT R0, R7, R0, 0.5 ;  /* 0x3f00000007007423 */ /* 0x000fc80000002000 */
[----:B------:R-:W-:Y:S01]  /*18c0*/  FFMA.RM R0, R0, R9, 12582913 ;  /* 0x4b40000100007423 */ /* 0x000fe20000004009 */
[----:B0-----:R-:W-:-:S03]  /*18d0*/  FFMA R9, -R3, R8, 1 ;  /* 0x3f80000003097423 */ /* 0x001fc60000000108 */
[C---:B------:R-:W-:Y:S01]  /*18e0*/  FADD R2, R0.reuse, -12583039 ;  /* 0xcb40007f00027421 */ /* 0x040fe20000000000 */
[----:B------:R-:W-:-:S03]  /*18f0*/  IMAD.SHL.U32 R0, R0, 0x800000, RZ ;  /* 0x0080000000007824 */ /* 0x000fc600078e00ff */
[----:B------:R-:W-:-:S04]  /*1900*/  FFMA R2, R7, 1.4426950216293334961, -R2 ;  /* 0x3fb8aa3b07027823 */ /* 0x000fc80000000802 */
[----:B------:R-:W-:-:S04]  /*1910*/  FFMA R2, R7, 1.925963033500011079e-08, R2 ;  /* 0x32a5706007027823 */ /* 0x000fc80000000002 */
[----:B------:R-:W0:Y:S02]  /*1920*/  MUFU.EX2 R7, R2 ;  /* 0x0000000200077308 */ /* 0x000e240000000800 */
[----:B0-----:R-:W-:Y:S01]  /*1930*/  FMUL R12, R0, R7 ;  /* 0x00000007000c7220 */ /* 0x001fe20000400000 */
[----:B------:R-:W-:-:S05]  /*1940*/  FFMA R0, R8, R9, R8 ;  /* 0x0000000908007223 */ /* 0x000fca0000000008 */
[----:B------:R-:W0:Y:S01]  /*1950*/  FCHK P0, R12, R3 ;  /* 0x000000030c007302 */ /* 0x000e220000000000 */
[----:B------:R-:W-:-:S04]  /*1960*/  FFMA R7, R0, R12, RZ ;  /* 0x0000000c00077223 */ /* 0x000fc800000000ff */
[----:B------:R-:W-:-:S04]  /*1970*/  FFMA R8, -R3, R7, R12 ;  /* 0x0000000703087223 */ /* 0x000fc8000000010c */
[----:B------:R-:W-:Y:S01]  /*1980*/  FFMA R7, R0, R8, R7 ;  /* 0x0000000800077223 */ /* 0x000fe20000000007 */
[----:B0-----:R-:W-:Y:S06]  /*1990*/  @!P0 BRA `(.L_x_28) ;  /* 0x00000000000c8947 */ /* 0x001fec0003800000 */
[----:B------:R-:W-:Y:S02]  /*19a0*/  MOV R0, R12 ;  /* 0x0000000c00007202 */ /* 0x000fe40000000f00 */
[----:B------:R-:W-:-:S07]  /*19b0*/  MOV R2, 0x19d0 ;  /* 0x000019d000027802 */ /* 0x000fce0000000f00 */
[----:B-12---:R-:W-:Y:S05]  /*19c0*/  CALL.REL.NOINC `($__internal_0_$__cuda_sm3x_div_rn_noftz_f32_slowpath) ;  /* 0x0000000400807944 */ /* 0x006fea0003c00000 */
.L_x_28:
[----:B------:R-:W-:Y:S05]  /*19d0*/  BSYNC.RECONVERGENT B0 ;  /* 0x0000000000007941 */ /* 0x000fea0003800200 */
.L_x_27:
[----:B------:R0:W3:Y:S01]  /*19e0*/  LDS R9, [R16+UR6] ;  /* 0x0000000610097984 */ /* 0x0000e20008000800 */
[----:B------:R-:W-:Y:S02]  /*19f0*/  HFMA2 R13, -RZ, RZ, 3.7421875, 0 ;  /* 0x437c0000ff0d7431 */ /* 0x000fe400000001ff */
[----:B------:R-:W-:Y:S01]  /*1a00*/  IMAD.MOV.U32 R0, RZ, RZ, 0x3bbb989d ;  /* 0x3bbb989dff007424 */ /* 0x000fe200078e00ff */
[----:B------:R-:W4:Y:S01]  /*1a10*/  MUFU.RCP R12, R3 ;  /* 0x00000003000c7308 */ /* 0x000f220000001000 */
[----:B-1----:R-:W-:Y:S01]  /*1a20*/  IMAD R15, R19, UR8, R4 ;  /* 0x00000008130f7c24 */ /* 0x002fe2000f8e0204 */
[----:B------:R-:W-:Y:S03]  /*1a30*/  BSSY.RECONVERGENT B0, `(.L_x_29) ;  /* 0x0000018000007945 */ /* 0x000fe60003800200 */
[----:B--2---:R-:W-:Y:S01]  /*1a40*/  IMAD.WIDE R14, R15, 0x4, R10 ;  /* 0x000000040f0e7825 */ /* 0x004fe200078e020a */
[----:B0-----:R-:W-:-:S04]  /*1a50*/  IADD3 R16, PT, PT, R16, UR6, RZ ;  /* 0x0000000610107c10 */ /* 0x001fc8000fffe0ff */
[----:B------:R0:W-:Y:S01]  /*1a60*/  STG.E desc[UR10][R14.64], R7 ;  /* 0x000000070e007986 */ /* 0x0001e2000c10190a */
[----:B---3--:R-:W-:-:S04]  /*1a70*/  FADD R9, -R6, R9 ;  /* 0x0000000906097221 */ /* 0x008fc80000000100 */
[----:B------:R-:W-:-:S04]  /*1a80*/  FFMA.SAT R0, R9, R0, 0.5 ;  /* 0x3f00000009007423 */ /* 0x000fc80000002000 */
[----:B------:R-:W-:Y:S01]  /*1a90*/  FFMA.RM R0, R0, R13, 12582913 ;  /* 0x4b40000100007423 */ /* 0x000fe2000000400d */
[----:B----4-:R-:W-:-:S03]  /*1aa0*/  FFMA R13, -R3, R12, 1 ;  /* 0x3f800000030d7423 */ /* 0x010fc6000000010c */
[C---:B------:R-:W-:Y:S01]  /*1ab0*/  FADD R2, R0.reuse, -12583039 ;  /* 0xcb40007f00027421 */ /* 0x040fe20000000000 */
[----:B------:R-:W-:Y:S02]  /*1ac0*/  IMAD.SHL.U32 R8, R0, 0x800000, RZ ;  /* 0x0080000000087824 */ /* 0x000fe400078e00ff */
[----:B------:R-:W-:Y:S01]  /*1ad0*/  FFMA R0, R12, R13, R12 ;  /* 0x0000000d0c007223 */ /* 0x000fe2000000000c */
[----:B------:R-:W-:-:S04]  /*1ae0*/  FFMA R2, R9, 1.4426950216293334961, -R2 ;  /* 0x3fb8aa3b09027823 */ /* 0x000fc80000000802 */
[----:B------:R-:W-:-:S04]  /*1af0*/  FFMA R2, R9, 1.925963033500011079e-08, R2 ;  /* 0x32a5706009027823 */ /* 0x000fc80000000002 */
[----:B------:R-:W1:Y:S02]  /*1b00*/  MUFU.EX2 R9, R2 ;  /* 0x0000000200097308 */ /* 0x000e640000000800 */
[----:B-1----:R-:W-:-:S06]  /*1b10*/  FMUL R12, R8, R9 ;  /* 0x00000009080c7220 */ /* 0x002fcc0000400000 */
[----:B------:R-:W1:Y:S01]  /*1b20*/  FCHK P0, R12, R3 ;  /* 0x000000030c007302 */ /* 0x000e620000000000 */
[----:B------:R-:W-:-:S04]  /*1b30*/  FFMA R8, R0, R12, RZ ;  /* 0x0000000c00087223 */ /* 0x000fc800000000ff */
[----:B------:R-:W-:-:S04]  /*1b40*/  FFMA R9, -R3, R8, R12 ;  /* 0x0000000803097223 */ /* 0x000fc8000000010c */
[----:B------:R-:W-:Y:S01]  /*1b50*/  FFMA R9, R0, R9, R8 ;  /* 0x0000000900097223 */ /* 0x000fe20000000008 */
[----:B01----:R-:W-:Y:S06]  /*1b60*/  @!P0 BRA `(.L_x_30) ;  /* 0x0000000000108947 */ /* 0x003fec0003800000 */
[----:B------:R-:W-:Y:S01]  /*1b70*/  IMAD.MOV.U32 R0, RZ, RZ, R12 ;  /* 0x000000ffff007224 */ /* 0x000fe200078e000c */
[----:B------:R-:W-:-:S07]  /*1b80*/  MOV R2, 0x1ba0 ;  /* 0x00001ba000027802 */ /* 0x000fce0000000f00 */
[----:B------:R-:W-:Y:S05]  /*1b90*/  CALL.REL.NOINC `($__internal_0_$__cuda_sm3x_div_rn_noftz_f32_slowpath) ;  /* 0x00000004000c7944 */ /* 0x000fea0003c00000 */
[----:B------:R-:W-:-:S07]  /*1ba0*/  MOV R9, R7 ;  /* 0x0000000700097202 */ /* 0x000fce0000000f00 */
.L_x_30:
[----:B------:R-:W-:Y:S05]  /*1bb0*/  BSYNC.RECONVERGENT B0 ;  /* 0x0000000000007941 */ /* 0x000fea0003800200 */
.L_x_29:
[----:B------:R0:W1:Y:S01]  /*1bc0*/  LDS R7, [R16+UR6] ;  /* 0x0000000610077984 */ /* 0x0000620008000800 */
[----:B------:R-:W-:Y:S02]  /*1bd0*/  HFMA2 R13, -RZ, RZ, 3.7421875, 0 ;  /* 0x437c0000ff0d7431 */ /* 0x000fe400000001ff */
[----:B------:R-:W-:Y:S01]  /*1be0*/  IMAD.MOV.U32 R0, RZ, RZ, 0x3bbb989d ;  /* 0x3bbb989dff007424 */ /* 0x000fe200078e00ff */
[----:B------:R-:W2:Y:S01]  /*1bf0*/  MUFU.RCP R8, R3 ;  /* 0x0000000300087308 */ /* 0x000ea20000001000 */
[----:B------:R-:W-:Y:S01]  /*1c00*/  IADD3 R14, P0, PT, R14, UR6, RZ ;  /* 0x000000060e0e7c10 */ /* 0x000fe2000ff1e0ff */
[----:B------:R-:W-:Y:S01]  /*1c10*/  BSSY.RECONVERGENT B0, `(.L_x_31) ;  /* 0x0000017000007945 */ /* 0x000fe20003800200 */
[----:B0-----:R-:W-:-:S03]  /*1c20*/  VIADD R16, R16, UR6 ;  /* 0x0000000610107c36 */ /* 0x001fc60008000000 */
[----:B------:R-:W-:-:S05]  /*1c30*/  IMAD.X R15, RZ, RZ, R15, P0 ;  /* 0x000000ffff0f7224 */ /* 0x000fca00000e060f */
[----:B------:R0:W-:Y:S01]  /*1c40*/  STG.E desc[UR10][R14.64], R9 ;  /* 0x000000090e007986 */ /* 0x0001e2000c10190a */
[----:B-1----:R-:W-:-:S04]  /*1c50*/  FADD R7, -R6, R7 ;  /* 0x0000000706077221 */ /* 0x002fc80000000100 */
[----:B------:R-:W-:-:S04]  /*1c60*/  FFMA.SAT R0, R7, R0, 0.5 ;  /* 0x3f00000007007423 */ /* 0x000fc80000002000 */
[----:B------:R-:W-:Y:S01]  /*1c70*/  FFMA.RM R0, R0, R13, 12582913 ;  /* 0x4b40000100007423 */ /* 0x000fe2000000400d */
[----:B--2---:R-:W-:-:S03]  /*1c80*/  FFMA R13, -R3, R8, 1 ;  /* 0x3f800000030d7423 */ /* 0x004fc60000000108 */
[----:B------:R-:W-:-:S04]  /*1c90*/  FADD R2, R0, -12583039 ;  /* 0xcb40007f00027421 */ /* 0x000fc80000000000 */
[----:B------:R-:W-:-:S04]  /*1ca0*/  FFMA R2, R7, 1.4426950216293334961, -R2 ;  /* 0x3fb8aa3b07027823 */ /* 0x000fc80000000802 */
[----:B------:R-:W-:Y:S01]  /*1cb0*/  FFMA R2, R7, 1.925963033500011079e-08, R2 ;  /* 0x32a5706007027823 */ /* 0x000fe20000000002 */
[----:B------:R-:W-:Y:S01]  /*1cc0*/  SHF.L.U32 R7, R0, 0x17, RZ ;  /* 0x0000001700077819 */ /* 0x000fe200000006ff */
[----:B------:R-:W-:-:S04]  /*1cd0*/  FFMA R0, R8, R13, R8 ;  /* 0x0000000d08007223 */ /* 0x000fc80000000008 */
[----:B------:R-:W1:Y:S02]  /*1ce0*/  MUFU.EX2 R2, R2 ;  /* 0x0000000200027308 */ /* 0x000e640000000800 */
[----:B-1----:R-:W-:-:S06]  /*1cf0*/  FMUL R12, R7, R2 ;  /* 0x00000002070c7220 */ /* 0x002fcc0000400000 */
[----:B------:R-:W1:Y:S01]  /*1d00*/  FCHK P0, R12, R3 ;  /* 0x000000030c007302 */ /* 0x000e620000000000 */
[----:B------:R-:W-:-:S04]  /*1d10*/  FFMA R7, R0, R12, RZ ;  /* 0x0000000c00077223 */ /* 0x000fc800000000ff */
[----:B------:R-:W-:-:S04]  /*1d20*/  FFMA R8, -R3, R7, R12 ;  /* 0x0000000703087223 */ /* 0x000fc8000000010c */
[----:B------:R-:W-:Y:S01]  /*1d30*/  FFMA R7, R0, R8, R7 ;  /* 0x0000000800077223 */ /* 0x000fe20000000007 */
[----:B01----:R-:W-:Y:S06]  /*1d40*/  @!P0 BRA `(.L_x_32) ;  /* 0x00000000000c8947 */ /* 0x003fec0003800000 */
[----:B------:R-:W-:Y:S02]  /*1d50*/  MOV R0, R12 ;  /* 0x0000000c00007202 */ /* 0x000fe40000000f00 */
[----:B------:R-:W-:-:S07]  /*1d60*/  MOV R2, 0x1d80 ;  /* 0x00001d8000027802 */ /* 0x000fce0000000f00 */
[----:B------:R-:W-:Y:S05]  /*1d70*/  CALL.REL.NOINC `($__internal_0_$__cuda_sm3x_div_rn_noftz_f32_slowpath) ;  /* 0x0000000000947944 */ /* 0x000fea0003c00000 */
.L_x_32:
[----:B------:R-:W-:Y:S05]  /*1d80*/  BSYNC.RECONVERGENT B0 ;  /* 0x0000000000007941 */ /* 0x000fea0003800200 */
.L_x_31:
[----:B------:R-:W0:Y:S01]  /*1d90*/  LDS R9, [R16+UR6] ;  /* 0x0000000610097984 */ /* 0x000e220008000800 */
[----:B------:R-:W-:Y:S01]  /*1da0*/  IMAD.MOV.U32 R0, RZ, RZ, 0x3bbb989d ;  /* 0x3bbb989dff007424 */ /* 0x000fe200078e00ff */
[----:B------:R-:W-:Y:S01]  /*1db0*/  MOV R13, 0x437c0000 ;  /* 0x437c0000000d7802 */ /* 0x000fe20000000f00 */
[----:B------:R-:W1:Y:S01]  /*1dc0*/  MUFU.RCP R8, R3 ;  /* 0x0000000300087308 */ /* 0x000e620000001000 */
[----:B------:R-:W-:Y:S01]  /*1dd0*/  IADD3 R14, P0, PT, R14, UR6, RZ ;  /* 0x000000060e0e7c10 */ /* 0x000fe2000ff1e0ff */
[----:B------:R-:W-:Y:S04]  /*1de0*/  BSSY.RECONVERGENT B0, `(.L_x_33) ;  /* 0x0000017000007945 */ /* 0x000fe80003800200 */
[----:B------:R-:W-:-:S05]  /*1df0*/  IMAD.X R15, RZ, RZ, R15, P0 ;  /* 0x000000ffff0f7224 */ /* 0x000fca00000e060f */
[----:B------:R2:W-:Y:S01]  /*1e00*/  STG.E desc[UR10][R14.64], R7 ;  /* 0x000000070e007986 */ /* 0x0005e2000c10190a */
[----:B0-----:R-:W-:-:S04]  /*1e10*/  FADD R9, -R6, R9 ;  /* 0x0000000906097221 */ /* 0x001fc80000000100 */
[----:B------:R-:W-:-:S04]  /*1e20*/  FFMA.SAT R0, R9, R0, 0.5 ;  /* 0x3f00000009007423 */ /* 0x000fc80000002000 */
[----:B------:R-:W-:Y:S01]  /*1e30*/  FFMA.RM R0, R0, R13, 12582913 ;  /* 0x4b40000100007423 */ /* 0x000fe2000000400d */
[----:B-1----:R-:W-:-:S03]  /*1e40*/  FFMA R13, -R3, R8, 1 ;  /* 0x3f800000030d7423 */ /* 0x002fc60000000108 */
[C---:B------:R-:W-:Y:S01]  /*1e50*/  FADD R2, R0.reuse, -12583039 ;  /* 0xcb40007f00027421 */ /* 0x040fe20000000000 */
[----:B------:R-:W-:-:S03]  /*1e60*/  SHF.L.U32 R0, R0, 0x17, RZ ;  /* 0x0000001700007819 */ /* 0x000fc600000006ff */
        /* <DEDUP_REMOVED lines=9> */
[----:B0-2---:R-:W-:Y:S06]  /*1f00*/  @!P0 BRA `(.L_x_34) ;  /* 0x0000000000108947 */ /* 0x005fec0003800000 */
[----:B------:R-:W-:Y:S01]  /*1f10*/  IMAD.MOV.U32 R0, RZ, RZ, R12 ;  /* 0x000000ffff007224 */ /* 0x000fe200078e000c */
[----:B------:R-:W-:-:S07]  /*1f20*/  MOV R2, 0x1f40 ;  /* 0x00001f4000027802 */ /* 0x000fce0000000f00 */
[----:B------:R-:W-:Y:S05]  /*1f30*/  CALL.REL.NOINC `($__internal_0_$__cuda_sm3x_div_rn_noftz_f32_slowpath) ;  /* 0x0000000000247944 */ /* 0x000fea0003c00000 */
[----:B------:R-:W-:-:S07]  /*1f40*/  MOV R13, R7 ;  /* 0x00000007000d7202 */ /* 0x000fce0000000f00 */
.L_x_34:
[----:B------:R-:W-:Y:S05]  /*1f50*/  BSYNC.RECONVERGENT B0 ;  /* 0x0000000000007941 */ /* 0x000fea0003800200 */
.L_x_33:
[----:B------:R-:W-:Y:S02]  /*1f60*/  IADD3 R8, P0, PT, R14, UR6, RZ ;  /* 0x000000060e087c10 */ /* 0x000fe4000ff1e0ff */
[----:B------:R-:W-:-:S03]  /*1f70*/  IADD3 R4, PT, PT, R4, UR6, RZ ;  /* 0x0000000604047c10 */ /* 0x000fc6000fffe0ff */
[----:B------:R-:W-:Y:S01]  /*1f80*/  IMAD.X R9, RZ, RZ, R15, P0 ;  /* 0x000000ffff097224 */ /* 0x000fe200000e060f */
[----:B------:R-:W-:-:S04]  /*1f90*/  ISETP.GE.AND P0, PT, R4, UR4, PT ;  /* 0x0000000404007c0c */ /* 0x000fc8000bf06270 */
[----:B------:R4:W-:Y:S09]  /*1fa0*/  STG.E desc[UR10][R8.64], R13 ;  /* 0x0000000d08007986 */ /* 0x0009f2000c10190a */
[----:B------:R-:W-:Y:S05]  /*1fb0*/  @!P0 BRA `(.L_x_35) ;  /* 0xfffffff800208947 */ /* 0x000fea000383ffff */
[----:B------:R-:W-:Y:S05]  /*1fc0*/  EXIT ;  /* 0x000000000000794d */ /* 0x000fea0003800000 */
        .weak           $__internal_0_$__cuda_sm3x_div_rn_noftz_f32_slowpath
        .type           $__internal_0_$__cuda_sm3x_div_rn_noftz_f32_slowpath,@function
        .size           $__internal_0_$__cuda_sm3x_div_rn_noftz_f32_slowpath,(.L_x_212 - $__internal_0_$__cuda_sm3x_div_rn_noftz_f32_slowpath)
$__internal_0_$__cuda_sm3x_div_rn_noftz_f32_slowpath:
[--C-:B------:R-:W-:Y:S01]  /*1fd0*/  SHF.R.U32.HI R7, RZ, 0x17, R3.reuse ;  /* 0x00000017ff077819 */ /* 0x100fe20000011603 */
[----:B------:R-:W-:Y:S01]  /*1fe0*/  BSSY.RECONVERGENT B2, `(.L_x_36) ;  /* 0x0000063000027945 */ /* 0x000fe20003800200 */
[----:B------:R-:W-:Y:S01]  /*1ff0*/  SHF.R.U32.HI R9, RZ, 0x17, R0 ;  /* 0x00000017ff097819 */ /* 0x000fe20000011600 */
[----:B------:R-:W-:Y:S01]  /*2000*/  IMAD.MOV.U32 R17, RZ, RZ, R3 ;  /* 0x000000ffff117224 */ /* 0x000fe200078e0003 */
[----:B------:R-:W-:Y:S02]  /*2010*/  LOP3.LUT R7, R7, 0xff, RZ, 0xc0, !PT ;  /* 0x000000ff07077812 */ /* 0x000fe400078ec0ff */
[----:B------:R-:W-:-:S03]  /*2020*/  LOP3.LUT R9, R9, 0xff, RZ, 0xc0, !PT ;  /* 0x000000ff09097812 */ /* 0x000fc600078ec0ff */
[----:B------:R-:W-:Y:S01]  /*2030*/  VIADD R12, R7, 0xffffffff ;  /* 0xffffffff070c7836 */ /* 0x000fe20000000000 */
[----:B------:R-:W-:-:S04]  /*2040*/  IADD3 R13, PT, PT, R9, -0x1, RZ ;  /* 0xffffffff090d7810 */ /* 0x000fc80007ffe0ff */
[----:B------:R-:W-:-:S04]  /*2050*/  ISETP.GT.U32.AND P0, PT, R12, 0xfd, PT ;  /* 0x000000fd0c00780c */ /* 0x000fc80003f04070 */
[----:B------:R-:W-:-:S13]  /*2060*/  ISETP.GT.U32.OR P0, PT, R13, 0xfd, P0 ;  /* 0x000000fd0d00780c */ /* 0x000fda0000704470 */
[----:B------:R-:W-:Y:S01]  /*2070*/  @!P0 MOV R8, RZ ;  /* 0x000000ff00088202 */ /* 0x000fe20000000f00 */
[----:B------:R-:W-:Y:S06]  /*2080*/  @!P0 BRA `(.L_x_37) ;  /* 0x00000000005c8947 */ /* 0x000fec0003800000 */
[----:B------:R-:W-:Y:S02]  /*2090*/  FSETP.GTU.FTZ.AND P0, PT, |R0|, +INF , PT ;  /* 0x7f8000000000780b */ /* 0x000fe40003f1c200 */
[----:B------:R-:W-:-:S04]  /*20a0*/  FSETP.GTU.FTZ.AND P1, PT, |R3|, +INF , PT ;  /* 0x7f8000000300780b */ /* 0x000fc80003f3c200 */
[----:B------:R-:W-:-:S13]  /*20b0*/  PLOP3.LUT P0, PT, P0, P1, PT, 0xf8, 0x8f ;  /* 0x00000000008f781c */ /* 0x000fda0000703f70 */
[----:B------:R-:W-:Y:S05]  /*20c0*/  @P0 BRA `(.L_x_38) ;  /* 0x00000004004c0947 */ /* 0x000fea0003800000 */
[----:B------:R-:W-:-:S13]  /*20d0*/  LOP3.LUT P0, RZ, R17, 0x7fffffff, R0, 0xc8, !PT ;  /* 0x7fffffff11ff7812 */ /* 0x000fda000780c800 */
[----:B------:R-:W-:Y:S05]  /*20e0*/  @!P0 BRA `(.L_x_39) ;  /* 0x00000004003c8947 */ /* 0x000fea0003800000 */
[C---:B------:R-:W-:Y:S02]  /*20f0*/  FSETP.NEU.FTZ.AND P3, PT, |R0|.reuse, +INF , PT ;  /* 0x7f8000000000780b */ /* 0x040fe40003f7d200 */
[----:B------:R-:W-:Y:S02]  /*2100*/  FSETP.NEU.FTZ.AND P1, PT, |R3|, +INF , PT ;  /* 0x7f8000000300780b */ /* 0x000fe40003f3d200 */
[----:B------:R-:W-:-:S11]  /*2110*/  FSETP.NEU.FTZ.AND P0, PT, |R0|, +INF , PT ;  /* 0x7f8000000000780b */ /* 0x000fd60003f1d200 */
[----:B------:R-:W-:Y:S05]  /*2120*/  @!P1 BRA !P3, `(.L_x_39) ;  /* 0x00000004002c9947 */ /* 0x000fea0005800000 */
[----:B------:R-:W-:-:S04]  /*2130*/  LOP3.LUT P3, RZ, R0, 0x7fffffff, RZ, 0xc0, !PT ;  /* 0x7fffffff00ff7812 */ /* 0x000fc8000786c0ff */
[----:B------:R-:W-:-:S13]  /*2140*/  PLOP3.LUT P1, PT, P1, P3, PT, 0x2f, 0xf2 ;  /* 0x0000000000f2781c */ /* 0x000fda0000f26577 */
[----:B------:R-:W-:Y:S05]  /*2150*/  @P1 BRA `(.L_x_40) ;  /* 0x0000000400181947 */ /* 0x000fea0003800000 */
[----:B------:R-:W-:-:S04]  /*2160*/  LOP3.LUT P1, RZ, R17, 0x7fffffff, RZ, 0xc0, !PT ;  /* 0x7fffffff11ff7812 */ /* 0x000fc8000782c0ff */
[----:B------:R-:W-:-:S13]  /*2170*/  PLOP3.LUT P0, PT, P0, P1, PT, 0x2f, 0xf2 ;  /* 0x0000000000f2781c */ /* 0x000fda0000702577 */
[----:B------:R-:W-:Y:S05]  /*2180*/  @P0 BRA `(.L_x_41) ;  /* 0x0000000400000947 */ /* 0x000fea0003800000 */
[----:B------:R-:W-:Y:S02]  /*2190*/  ISETP.GE.AND P0, PT, R13, RZ, PT ;  /* 0x000000ff0d00720c */ /* 0x000fe40003f06270 */
[----:B------:R-:W-:-:S11]  /*21a0*/  ISETP.GE.AND P1, PT, R12, RZ, PT ;  /* 0x000000ff0c00720c */ /* 0x000fd60003f26270 */
[----:B------:R-:W-:Y:S01]  /*21b0*/  @P0 IMAD.MOV.U32 R8, RZ, RZ, RZ ;  /* 0x000000ffff080224 */ /* 0x000fe200078e00ff */
[----:B------:R-:W-:Y:S01]  /*21c0*/  @!P0 MOV R8, 0xffffffc0 ;  /* 0xffffffc000088802 */ /* 0x000fe20000000f00 */
[----:B------:R-:W-:Y:S01]  /*21d0*/  @!P0 FFMA R0, R0, 1.84467440737095516160e+19, RZ ;  /* 0x5f80000000008823 */ /* 0x000fe200000000ff */
[----:B------:R-:W-:-:S03]  /*21e0*/  @!P1 FFMA R17, R3, 1.84467440737095516160e+19, RZ ;  /* 0x5f80000003119823 */ /* 0x000fc600000000ff */
[----:B------:R-:W-:-:S07]  /*21f0*/  @!P1 VIADD R8, R8, 0x40 ;  /* 0x0000004008089836 */ /* 0x000fce0000000000 */
.L_x_37:
[----:B------:R-:W-:Y:S01]  /*2200*/  LEA R22, R7, 0xc0800000, 0x17 ;  /* 0xc080000007167811 */ /* 0x000fe200078eb8ff */
[----:B------:R-:W-:Y:S01]  /*2210*/  VIADD R9, R9, 0xffffff81 ;  /* 0xffffff8109097836 */ /* 0x000fe20000000000 */
[----:B------:R-:W-:Y:S02]  /*2220*/  BSSY.RECONVERGENT B3, `(.L_x_42) ;  /* 0x0000035000037945 */ /* 0x000fe40003800200 */
[----:B------:R-:W-:Y:S01]  /*2230*/  IADD3 R22, PT, PT, -R22, R17, RZ ;  /* 0x0000001116167210 */ /* 0x000fe20007ffe1ff */
[C---:B------:R-:W-:Y:S01]  /*2240*/  IMAD R0, R9.reuse, -0x800000, R0 ;  /* 0xff80000009007824 */ /* 0x040fe200078e0200 */
[----:B------:R-:W-:Y:S02]  /*2250*/  IADD3 R9, PT, PT, R9, 0x7f, -R7 ;  /* 0x0000007f09097810 */ /* 0x000fe40007ffe807 */
[----:B------:R-:W0:Y:S01]  /*2260*/  MUFU.RCP R12, R22 ;  /* 0x00000016000c7308 */ /* 0x000e220000001000 */
[----:B------:R-:W-:Y:S01]  /*2270*/  FADD.FTZ R13, -R22, -RZ ;  /* 0x800000ff160d7221 */ /* 0x000fe20000010100 */
[----:B------:R-:W-:-:S03]  /*2280*/  IADD3 R9, PT, PT, R9, R8, RZ ;  /* 0x0000000809097210 */ /* 0x000fc60007ffe0ff */
[----:B0-----:R-:W-:-:S04]  /*2290*/  FFMA R17, R12, R13, 1 ;  /* 0x3f8000000c117423 */ /* 0x001fc8000000000d */
[----:B------:R-:W-:-:S04]  /*22a0*/  FFMA R17, R12, R17, R12 ;  /* 0x000000110c117223 */ /* 0x000fc8000000000c */
[----:B------:R-:W-:-:S04]  /*22b0*/  FFMA R12, R0, R17, RZ ;  /* 0x00000011000c7223 */ /* 0x000fc800000000ff */
[----:B------:R-:W-:-:S04]  /*22c0*/  FFMA R21, R13, R12, R0 ;  /* 0x0000000c0d157223 */ /* 0x000fc80000000000 */
[----:B------:R-:W-:-:S04]  /*22d0*/  FFMA R12, R17, R21, R12 ;  /* 0x00000015110c7223 */ /* 0x000fc8000000000c */
[----:B------:R-:W-:-:S04]  /*22e0*/  FFMA R13, R13, R12, R0 ;  /* 0x0000000c0d0d7223 */ /* 0x000fc80000000000 */
[----:B------:R-:W-:-:S05]  /*22f0*/  FFMA R0, R17, R13, R12 ;  /* 0x0000000d11007223 */ /* 0x000fca000000000c */
[----:B------:R-:W-:-:S04]  /*2300*/  SHF.R.U32.HI R7, RZ, 0x17, R0 ;  /* 0x00000017ff077819 */ /* 0x000fc80000011600 */
[----:B------:R-:W-:-:S05]  /*2310*/  LOP3.LUT R8, R7, 0xff, RZ, 0xc0, !PT ;  /* 0x000000ff07087812 */ /* 0x000fca00078ec0ff */
[----:B------:R-:W-:-:S05]  /*2320*/  IMAD.IADD R7, R8, 0x1, R9 ;  /* 0x0000000108077824 */ /* 0x000fca00078e0209 */
[----:B------:R-:W-:-:S04]  /*2330*/  IADD3 R8, PT, PT, R7, -0x1, RZ ;  /* 0xffffffff07087810 */ /* 0x000fc80007ffe0ff */
[----:B------:R-:W-:-:S13]  /*2340*/  ISETP.GE.U32.AND P0, PT, R8, 0xfe, PT ;  /* 0x000000fe0800780c */ /* 0x000fda0003f06070 */
[----:B------:R-:W-:Y:S05]  /*2350*/  @!P0 BRA `(.L_x_43) ;  /* 0x0000000000808947 */ /* 0x000fea0003800000 */
[----:B------:R-:W-:-:S13]  /*2360*/  ISETP.GT.AND P0, PT, R7, 0xfe, PT ;  /* 0x000000fe0700780c */ /* 0x000fda0003f04270 */
[----:B------:R-:W-:Y:S05]  /*2370*/  @P0 BRA `(.L_x_44) ;  /* 0x00000000006c0947 */ /* 0x000fea0003800000 */
[----:B------:R-:W-:-:S13]  /*2380*/  ISETP.GE.AND P0, PT, R7, 0x1, PT ;  /* 0x000000010700780c */ /* 0x000fda0003f06270 */
[----:B------:R-:W-:Y:S05]  /*2390*/  @P0 BRA `(.L_x_45) ;  /* 0x0000000000740947 */ /* 0x000fea0003800000 */
[----:B------:R-:W-:Y:S02]  /*23a0*/  ISETP.GE.AND P0, PT, R7, -0x18, PT ;  /* 0xffffffe80700780c */ /* 0x000fe40003f06270 */
[----:B------:R-:W-:-:S11]  /*23b0*/  LOP3.LUT R0, R0, 0x80000000, RZ, 0xc0, !PT ;  /* 0x8000000000007812 */ /* 0x000fd600078ec0ff */
[----:B------:R-:W-:Y:S05]  /*23c0*/  @!P0 BRA `(.L_x_45) ;  /* 0x0000000000688947 */ /* 0x000fea0003800000 */
[CCC-:B------:R-:W-:Y:S01]  /*23d0*/  FFMA.RZ R8, R17.reuse, R13.reuse, R12.reuse ;  /* 0x0000000d11087223 */ /* 0x1c0fe2000000c00c */
[CCC-:B------:R-:W-:Y:S01]  /*23e0*/  FFMA.RP R9, R17.reuse, R13.reuse, R12.reuse ;  /* 0x0000000d11097223 */ /* 0x1c0fe2000000800c */
[----:B------:R-:W-:Y:S01]  /*23f0*/  FFMA.RM R22, R17, R13, R12 ;  /* 0x0000000d11167223 */ /* 0x000fe2000000400c */
[C---:B------:R-:W-:Y:S01]  /*2400*/  VIADD R12, R7.reuse, 0x20 ;  /* 0x00000020070c7836 */ /* 0x040fe20000000000 */
[C---:B------:R-:W-:Y:S02]  /*2410*/  ISETP.NE.AND P3, PT, R7.reuse, RZ, PT ;  /* 0x000000ff0700720c */ /* 0x040fe40003f65270 */
[----:B------:R-:W-:Y:S02]  /*2420*/  LOP3.LUT R8, R8, 0x7fffff, RZ, 0xc0, !PT ;  /* 0x007fffff08087812 */ /* 0x000fe400078ec0ff */
[----:B------:R-:W-:Y:S02]  /*2430*/  ISETP.NE.AND P1, PT, R7, RZ, PT ;  /* 0x000000ff0700720c */ /* 0x000fe40003f25270 */
[----:B------:R-:W-:-:S02]  /*2440*/  LOP3.LUT R13, R8, 0x800000, RZ, 0xfc, !PT ;  /* 0x00800000080d7812 */ /* 0x000fc400078efcff */
[----:B------:R-:W-:Y:S02]  /*2450*/  IADD3 R7, PT, PT, -R7, RZ, RZ ;  /* 0x000000ff07077210 */ /* 0x000fe40007ffe1ff */
[----:B------:R-:W-:Y:S02]  /*2460*/  SHF.L.U32 R12, R13, R12, RZ ;  /* 0x0000000c0d0c7219 */ /* 0x000fe400000006ff */
[----:B------:R-:W-:Y:S02]  /*2470*/  FSETP.NEU.FTZ.AND P0, PT, R9, R22, PT ;  /* 0x000000160900720b */ /* 0x000fe40003f1d000 */
[----:B------:R-:W-:Y:S02]  /*2480*/  SEL R8, R7, RZ, P3 ;  /* 0x000000ff07087207 */ /* 0x000fe40001800000 */
[----:B------:R-:W-:Y:S02]  /*2490*/  ISETP.NE.AND P1, PT, R12, RZ, P1 ;  /* 0x000000ff0c00720c */ /* 0x000fe40000f25270 */
[----:B------:R-:W-:-:S02]  /*24a0*/  SHF.R.U32.HI R13, RZ, R8, R13 ;  /* 0x00000008ff0d7219 */ /* 0x000fc4000001160d */
[----:B------:R-:W-:Y:S02]  /*24b0*/  PLOP3.LUT P0, PT, P0, P1, PT, 0xf8, 0x8f ;  /* 0x00000000008f781c */ /* 0x000fe40000703f70 */
[----:B------:R-:W-:Y:S02]  /*24c0*/  SHF.R.U32.HI R7, RZ, 0x1, R13 ;  /* 0x00000001ff077819 */ /* 0x000fe4000001160d */
[----:B------:R-:W-:-:S04]  /*24d0*/  SEL R8, RZ, 0x1, !P0 ;  /* 0x00000001ff087807 */ /* 0x000fc80004000000 */
[----:B------:R-:W-:-:S04]  /*24e0*/  LOP3.LUT R8, R8, 0x1, R7, 0xf8, !PT ;  /* 0x0000000108087812 */ /* 0x000fc800078ef807 */
[----:B------:R-:W-:-:S05]  /*24f0*/  LOP3.LUT R8, R8, R13, RZ, 0xc0, !PT ;  /* 0x0000000d08087212 */ /* 0x000fca00078ec0ff */
[----:B------:R-:W-:-:S05]  /*2500*/  IMAD.IADD R7, R7, 0x1, R8 ;  /* 0x0000000107077824 */ /* 0x000fca00078e0208 */
[----:B------:R-:W-:Y:S01]  /*2510*/  LOP3.LUT R0, R7, R0, RZ, 0xfc, !PT ;  /* 0x0000000007007212 */ /* 0x000fe200078efcff */
[----:B------:R-:W-:Y:S06]  /*2520*/  BRA `(.L_x_45) ;  /* 0x0000000000107947 */ /* 0x000fec0003800000 */
.L_x_44:
[----:B------:R-:W-:-:S04]  /*2530*/  LOP3.LUT R0, R0, 0x80000000, RZ, 0xc0, !PT ;  /* 0x8000000000007812 */ /* 0x000fc800078ec0ff */
[----:B------:R-:W-:Y:S01]  /*2540*/  LOP3.LUT R0, R0, 0x7f800000, RZ, 0xfc, !PT ;  /* 0x7f80000000007812 */ /* 0x000fe200078efcff */
[----:B------:R-:W-:Y:S06]  /*2550*/  BRA `(.L_x_45) ;  /* 0x0000000000047947 */ /* 0x000fec0003800000 */
.L_x_43:
[----:B------:R-:W-:-:S07]  /*2560*/  LEA R0, R9, R0, 0x17 ;  /* 0x0000000009007211 */ /* 0x000fce00078eb8ff */
.L_x_45:
[----:B------:R-:W-:Y:S05]  /*2570*/  BSYNC.RECONVERGENT B3 ;  /* 0x0000000000037941 */ /* 0x000fea0003800200 */
.L_x_42:
[----:B------:R-:W-:Y:S05]  /*2580*/  BRA `(.L_x_46) ;  /* 0x0000000000207947 */ /* 0x000fea0003800000 */
.L_x_41:
[----:B------:R-:W-:-:S04]  /*2590*/  LOP3.LUT R0, R17, 0x80000000, R0, 0x48, !PT ;  /* 0x8000000011007812 */ /* 0x000fc800078e4800 */
[----:B------:R-:W-:Y:S01]  /*25a0*/  LOP3.LUT R0, R0, 0x7f800000, RZ, 0xfc, !PT ;  /* 0x7f80000000007812 */ /* 0x000fe200078efcff */
[----:B------:R-:W-:Y:S06]  /*25b0*/  BRA `(.L_x_46) ;  /* 0x0000000000147947 */ /* 0x000fec0003800000 */
.L_x_40:
[----:B------:R-:W-:Y:S01]  /*25c0*/  LOP3.LUT R0, R17, 0x80000000, R0, 0x48, !PT ;  /* 0x8000000011007812 */ /* 0x000fe200078e4800 */
[----:B------:R-:W-:Y:S06]  /*25d0*/  BRA `(.L_x_46) ;  /* 0x00000000000c7947 */ /* 0x000fec0003800000 */
.L_x_39:
[----:B------:R-:W0:Y:S01]  /*25e0*/  MUFU.RSQ R0, -QNAN ;  /* 0xffc0000000007908 */ /* 0x000e220000001400 */
[----:B------:R-:W-:Y:S05]  /*25f0*/  BRA `(.L_x_46) ;  /* 0x0000000000047947 */ /* 0x000fea0003800000 */
.L_x_38:
[----:B------:R-:W-:-:S07]  /*2600*/  FADD.FTZ R0, R0, R3 ;  /* 0x0000000300007221 */ /* 0x000fce0000010000 */
.L_x_46:
[----:B------:R-:W-:Y:S05]  /*2610*/  BSYNC.RECONVERGENT B2 ;  /* 0x0000000000027941 */ /* 0x000fea0003800200 */
.L_x_36:
[----:B------:R-:W-:Y:S01]  /*2620*/  HFMA2 R9, -RZ, RZ, 0, 0 ;  /* 0x00000000ff097431 */ /* 0x000fe200000001ff */
[----:B------:R-:W-:Y:S01]  /*2630*/  MOV R8, R2 ;  /* 0x0000000200087202 */ /* 0x000fe20000000f00 */
[----:B0-----:R-:W-:-:S03]  /*2640*/  IMAD.MOV.U32 R7, RZ, RZ, R0 ;  /* 0x000000ffff077224 */ /* 0x001fc600078e0000 */
[----:B------:R-:W-:Y:S05]  /*2650*/  RET.REL.NODEC R8 `(_Z22SoftmaxCoalescedKernelPKfPfii) ;  /* 0xffffffd808687950 */ /* 0x000fea0003c3ffff */
.L_x_47:
[----:B------:R-:W-:-:S00]  /*2660*/  BRA `(.L_x_47) ;  /* 0xfffffffc00fc7947 */ /* 0x000fc0000383ffff */
[----:B------:R-:W-:-:S00]  /*2670*/  NOP ;  /* 0x0000000000007918 */ /* 0x000fc00000000000 */
        /* <DEDUP_REMOVED lines=8> */
.L_x_212:


//--------------------- .text._Z23SoftmaxVectorizedKernelPKfPfii --------------------------
	.section	.text._Z23SoftmaxVectorizedKernelPKfPfii,"ax",@progbits
	.align	128
        .global         _Z23SoftmaxVectorizedKernelPKfPfii
        .type           _Z23SoftmaxVectorizedKernelPKfPfii,@function
        .size           _Z23SoftmaxVectorizedKernelPKfPfii,(.L_x_213 - _Z23SoftmaxVectorizedKernelPKfPfii)
        .other          _Z23SoftmaxVectorizedKernelPKfPfii,@"STO_CUDA_ENTRY STV_DEFAULT"
_Z23SoftmaxVectorizedKernelPKfPfii:
.text._Z23SoftmaxVectorizedKernelPKfPfii:
[----:B------:R-:W-:Y:S08]  /*0000*/  LDC R1, c[0x0][0x37c] ;  /* 0x0000df00ff017b82 */ /* 0x000ff00000000800 */
[----:B------:R-:W0:Y:S08]  /*0010*/  S2UR UR4, SR_CTAID.X ;  /* 0x00000000000479c3 */ /* 0x000e300000002500 */
[----:B------:R-:W0:Y:S02]  /*0020*/  LDC R0, c[0x0][0x390] ;  /* 0x0000e400ff007b82 */ /* 0x000e240000000800 */
[----:B0-----:R-:W-:-:S13]  /*0030*/  ISETP.LE.AND P0, PT, R0, UR4, PT ;  /* 0x0000000400007c0c */ /* 0x001fda000bf03270 */
[----:B------:R-:W-:Y:S05]  /*0040*/  @P0 EXIT ;  /* 0x000000000000094d */ /* 0x000fea0003800000 */
[----:B------:R-:W0:Y:S01]  /*0050*/  LDC R25, c[0x0][0x394] ;  /* 0x0000e500ff197b82 */ /* 0x000e220000000800 */
[----:B------:R-:W1:Y:S01]  /*0060*/  S2R R20, SR_TID.X ;  /* 0x0000000000147919 */ /* 0x000e620000002100 */
[----:B------:R-:W2:Y:S01]  /*0070*/  LDCU.64 UR6, c[0x0][0x380] ;  /* 0x00007000ff0677ac */ /* 0x000ea20008000a00 */
[----:B------:R-:W-:Y:S01]  /*0080*/  BSSY.RECONVERGENT B0, `(.L_x_48) ;  /* 0x000005e000007945 */ /* 0x000fe20003800200 */
[----:B------:R-:W-:Y:S01]  /*0090*/  MOV R24, 0xff800000 ;  /* 0xff80000000187802 */ /* 0x000fe20000000f00 */
[----:B------:R-:W3:Y:S03]  /*00a0*/  LDCU.64 UR8, c[0x0][0x358] ;  /* 0x00006b00ff0877ac */ /* 0x000ee60008000a00 */
[----:B------:R-:W4:Y:S01]  /*00b0*/  LDC R3, c[0x0][0x360] ;  /* 0x0000d800ff037b82 */ /* 0x000f220000000800 */
[----:B0-----:R-:W-:Y:S01]  /*00c0*/  SHF.R.S32.HI R0, RZ, 0x1f, R25 ;  /* 0x0000001fff007819 */ /* 0x001fe20000011419 */
[----:B------:R-:W-:-:S03]  /*00d0*/  IMAD R2, R25, UR4, RZ ;  /* 0x0000000419027c24 */ /* 0x000fc6000f8e02ff */
[----:B------:R-:W-:Y:S01]  /*00e0*/  LEA.HI R0, R0, R25, RZ, 0x2 ;  /* 0x0000001900007211 */ /* 0x000fe200078f10ff */
[----:B------:R-:W-:Y:S01]  /*00f0*/  IMAD.WIDE R4, R2, 0x4, RZ ;  /* 0x0000000402047825 */ /* 0x000fe200078e02ff */
[----:B------:R-:W-:Y:S02]  /*0100*/  SHF.R.S32.HI R21, RZ, 0x1f, R2 ;  /* 0x0000001fff157819 */ /* 0x000fe40000011402 */
[----:B------:R-:W-:Y:S02]  /*0110*/  SHF.R.S32.HI R0, RZ, 0x2, R0 ;  /* 0x00000002ff007819 */ /* 0x000fe40000011400 */
[----:B--2---:R-:W-:Y:S02]  /*0120*/  IADD3 R22, P1, PT, R4, UR6, RZ ;  /* 0x0000000604167c10 */ /* 0x004fe4000ff3e0ff */
[----:B-1----:R-:W-:Y:S02]  /*0130*/  ISETP.GE.AND P0, PT, R20, R0, PT ;  /* 0x000000001400720c */ /* 0x002fe40003f06270 */
[----:B------:R-:W-:-:S11]  /*0140*/  IADD3.X R23, PT, PT, R5, UR7, RZ, P1, !PT ;  /* 0x0000000705177c10 */ /* 0x000fd60008ffe4ff */
[----:B---34-:R-:W-:Y:S05]  /*0150*/  @P0 BRA `(.L_x_49) ;  /* 0x0000000400400947 */ /* 0x018fea0003800000 */
[----:B------:R-:W0:Y:S01]  /*0160*/  I2F.U32.RP R11, R3 ;  /* 0x00000003000b7306 */ /* 0x000e220000209000 */
[----:B------:R-:W-:Y:S01]  /*0170*/  IADD3 R9, PT, PT, R20, R3, RZ ;  /* 0x0000000314097210 */ /* 0x000fe20007ffe0ff */
[----:B------:R-:W-:Y:S01]  /*0180*/  BSSY.RECONVERGENT B1, `(.L_x_50) ;  /* 0x0000030000017945 */ /* 0x000fe20003800200 */
[----:B------:R-:W-:Y:S01]  /*0190*/  ISETP.NE.U32.AND P2, PT, R3, RZ, PT ;  /* 0x000000ff0300720c */ /* 0x000fe20003f45070 */
[----:B------:R-:W-:Y:S01]  /*01a0*/  IMAD.MOV.U32 R26, RZ, RZ, R20 ;  /* 0x000000ffff1a7224 */ /* 0x000fe200078e0014 */
[----:B------:R-:W-:Y:S02]  /*01b0*/  ISETP.GE.U32.AND P0, PT, R9, R0, PT ;  /* 0x000000000900720c */ /* 0x000fe40003f06070 */
[----:B------:R-:W-:Y:S02]  /*01c0*/  VIMNMX.U32 R8, PT, PT, R0, R9, !PT ;  /* 0x0000000900087248 */ /* 0x000fe40007fe0000 */
[----:B------:R-:W-:Y:S01]  /*01d0*/  MOV R24, 0xff800000 ;  /* 0xff80000000187802 */ /* 0x000fe20000000f00 */
[----:B0-----:R-:W0:Y:S02]  /*01e0*/  MUFU.RCP R11, R11 ;  /* 0x0000000b000b7308 */ /* 0x001e240000001000 */
[----:B0-----:R-:W-:-:S06]  /*01f0*/  IADD3 R6, PT, PT, R11, 0xffffffe, RZ ;  /* 0x0ffffffe0b067810 */ /* 0x001fcc0007ffe0ff */
[----:B------:R0:W1:Y:S02]  /*0200*/  F2I.FTZ.U32.TRUNC.NTZ R7, R6 ;  /* 0x0000000600077305 */ /* 0x000064000021f000 */
[----:B0-----:R-:W-:Y:S01]  /*0210*/  HFMA2 R6, -RZ, RZ, 0, 0 ;  /* 0x00000000ff067431 */ /* 0x001fe200000001ff */
[----:B-1----:R-:W-:-:S05]  /*0220*/  IADD3 R10, PT, PT, RZ, -R7, RZ ;  /* 0x80000007ff0a7210 */ /* 0x002fca0007ffe0ff */
[----:B------:R-:W-:Y:S01]  /*0230*/  IMAD R13, R10, R3, RZ ;  /* 0x000000030a0d7224 */ /* 0x000fe200078e02ff */
[----:B------:R-:W-:-:S03]  /*0240*/  SEL R10, RZ, 0x1, P0 ;  /* 0x00000001ff0a7807 */ /* 0x000fc60000000000 */
[----:B------:R-:W-:Y:S01]  /*0250*/  IMAD.HI.U32 R7, R7, R13, R6 ;  /* 0x0000000d07077227 */ /* 0x000fe200078e0006 */
[----:B------:R-:W-:-:S05]  /*0260*/  IADD3 R8, PT, PT, R8, -R9, -R10 ;  /* 0x8000000908087210 */ /* 0x000fca0007ffe80a */
[----:B------:R-:W-:-:S05]  /*0270*/  IMAD.HI.U32 R7, R7, R8, RZ ;  /* 0x0000000807077227 */ /* 0x000fca00078e00ff */
[----:B------:R-:W-:-:S05]  /*0280*/  IADD3 R6, PT, PT, -R7, RZ, RZ ;  /* 0x000000ff07067210 */ /* 0x000fca0007ffe1ff */
[----:B------:R-:W-:-:S05]  /*0290*/  IMAD R8, R3, R6, R8 ;  /* 0x0000000603087224 */ /* 0x000fca00078e0208 */
[----:B------:R-:W-:-:S13]  /*02a0*/  ISETP.GE.U32.AND P0, PT, R8, R3, PT ;  /* 0x000000030800720c */ /* 0x000fda0003f06070 */
[-C--:B------:R-:W-:Y:S02]  /*02b0*/  @P0 IADD3 R8, PT, PT, R8, -R3.reuse, RZ ;  /* 0x8000000308080210 */ /* 0x080fe40007ffe0ff */
[----:B------:R-:W-:Y:S02]  /*02c0*/  @P0 IADD3 R7, PT, PT, R7, 0x1, RZ ;  /* 0x0000000107070810 */ /* 0x000fe40007ffe0ff */
[----:B------:R-:W-:-:S13]  /*02d0*/  ISETP.GE.U32.AND P1, PT, R8, R3, PT ;  /* 0x000000030800720c */ /* 0x000fda0003f26070 */
[----:B------:R-:W-:Y:S02]  /*02e0*/  @P1 IADD3 R7, PT, PT, R7, 0x1, RZ ;  /* 0x0000000107071810 */ /* 0x000fe40007ffe0ff */
[----:B------:R-:W-:-:S04]  /*02f0*/  @!P2 LOP3.LUT R7, RZ, R3, RZ, 0x33, !PT ;  /* 0x00000003ff07a212 */ /* 0x000fc800078e33ff */
[----:B------:R-:W-:-:S04]  /*0300*/  IADD3 R6, PT, PT, R10, R7, RZ ;  /* 0x000000070a067210 */ /* 0x000fc80007ffe0ff */
[C---:B------:R-:W-:Y:S02]  /*0310*/  LOP3.LUT R7, R6.reuse, 0x3, RZ, 0xc0, !PT ;  /* 0x0000000306077812 */ /* 0x040fe400078ec0ff */
[----:B------:R-:W-:Y:S02]  /*0320*/  ISETP.GE.U32.AND P1, PT, R6, 0x3, PT ;  /* 0x000000030600780c */ /* 0x000fe40003f26070 */
[----:B------:R-:W-:-:S13]  /*0330*/  ISETP.NE.AND P0, PT, R7, 0x3, PT ;  /* 0x000000030700780c */ /* 0x000fda0003f05270 */
[----:B------:R-:W-:Y:S05]  /*0340*/  @!P0 BRA `(.L_x_51) ;  /* 0x00000000004c8947 */ /* 0x000fea0003800000 */
[----:B------:R-:W-:Y:S01]  /*0350*/  IMAD.WIDE.U32 R4, R20, 0x10, R4 ;  /* 0x0000001014047825 */ /* 0x000fe200078e0004 */
[----:B------:R-:W-:Y:S02]  /*0360*/  IADD3 R6, PT, PT, R6, 0x1, RZ ;  /* 0x0000000106067810 */ /* 0x000fe40007ffe0ff */
[----:B------:R-:W-:Y:S02]  /*0370*/  MOV R24, 0xff800000 ;  /* 0xff80000000187802 */ /* 0x000fe40000000f00 */
[----:B------:R-:W-:Y:S02]  /*0380*/  IADD3 R8, P0, PT, R4, UR6, RZ ;  /* 0x0000000604087c10 */ /* 0x000fe4000ff1e0ff */
[----:B------:R-:W-:Y:S02]  /*0390*/  LOP3.LUT R6, R6, 0x3, RZ, 0xc0, !PT ;  /* 0x0000000306067812 */ /* 0x000fe400078ec0ff */
[----:B------:R-:W-:Y:S02]  /*03a0*/  IADD3.X R7, PT, PT, R5, UR7, RZ, P0, !PT ;  /* 0x0000000705077c10 */ /* 0x000fe400087fe4ff */
[----:B------:R-:W-:-:S02]  /*03b0*/  MOV R26, R20 ;  /* 0x00000014001a7202 */ /* 0x000fc40000000f00 */
[----:B------:R-:W-:-:S07]  /*03c0*/  IADD3 R10, PT, PT, -R6, RZ, RZ ;  /* 0x000000ff060a7210 */ /* 0x000fce0007ffe1ff */
.L_x_52:
[----:B------:R-:W-:-:S05]  /*03d0*/  MOV R9, R7 ;  /* 0x0000000700097202 */ /* 0x000fca0000000f00 */
[----:B------:R-:W2:Y:S01]  /*03e0*/  LDG.E.128 R4, desc[UR8][R8.64] ;  /* 0x0000000808047981 */ /* 0x000ea2000c1e1d00 */
[----:B------:R-:W-:Y:S02]  /*03f0*/  IADD3 R10, PT, PT, R10, 0x1, RZ ;  /* 0x000000010a0a7810 */ /* 0x000fe40007ffe0ff */
[C---:B------:R-:W-:Y:S02]  /*0400*/  IADD3 R26, PT, PT, R3.reuse, R26, RZ ;  /* 0x0000001a031a7210 */ /* 0x040fe40007ffe0ff */
[----:B------:R-:W-:Y:S02]  /*0410*/  ISETP.NE.AND P0, PT, R10, RZ, PT ;  /* 0x000000ff0a00720c */ /* 0x000fe40003f05270 */
[----:B--2---:R-:W-:Y:S01]  /*0420*/  FMNMX R11, R6, R7, !PT ;  /* 0x00000007060b7209 */ /* 0x004fe20007800000 */
[----:B------:R-:W-:-:S03]  /*0430*/  IMAD.WIDE.U32 R6, R3, 0x10, R8 ;  /* 0x0000001003067825 */ /* 0x000fc600078e0008 */
[----:B------:R-:W-:Y:S02]  /*0440*/  FMNMX3 R5, R4, R5, R11, !PT ;  /* 0x0000000504057276 */ /* 0x000fe4000780000b */
[----:B------:R-:W-:Y:S02]  /*0450*/  MOV R8, R6 ;  /* 0x0000000600087202 */ /* 0x000fe40000000f00 */
[----:B------:R-:W-:-:S03]  /*0460*/  FMNMX R24, R5, R24, !PT ;  /* 0x0000001805187209 */ /* 0x000fc60007800000 */
[----:B------:R-:W-:Y:S05]  /*0470*/  @P0 BRA `(.L_x_52) ;  /* 0xfffffffc00d40947 */ /* 0x000fea000383ffff */
.L_x_51:
[----:B------:R-:W-:Y:S05]  /*0480*/  BSYNC.RECONVERGENT B1 ;  /* 0x0000000000017941 */ /* 0x000fea0003800200 */
.L_x_50:
[----:B------:R-:W-:Y:S05]  /*0490*/  @!P1 BRA `(.L_x_49) ;  /* 0x0000000000709947 */ /* 0x000fea0003800000 */
[C---:B------:R-:W-:Y:S01]  /*04a0*/  LEA R28, R3.reuse, R26, 0x1 ;  /* 0x0000001a031c7211 */ /* 0x040fe200078e08ff */
[----:B------:R-:W-:Y:S01]  /*04b0*/  IMAD R27, R3, 0x3, R26 ;  /* 0x00000003031b7824 */ /* 0x000fe200078e021a */
[----:B------:R-:W-:-:S07]  /*04c0*/  IADD3 R29, PT, PT, R26, R3, RZ ;  /* 0x000000031a1d7210 */ /* 0x000fce0007ffe0ff */
.L_x_53:
[----:B------:R-:W-:-:S04]  /*04d0*/  IMAD.WIDE.U32 R6, R26, 0x10, R22 ;  /* 0x000000101a067825 */ /* 0x000fc800078e0016 */
[--C-:B------:R-:W-:Y:S02]  /*04e0*/  IMAD.WIDE.U32 R8, R29, 0x10, R22.reuse ;  /* 0x000000101d087825 */ /* 0x100fe400078e0016 */
[----:B------:R-:W2:Y:S02]  /*04f0*/  LDG.E.128 R4, desc[UR8][R6.64] ;  /* 0x0000000806047981 */ /* 0x000ea4000c1e1d00 */
[--C-:B------:R-:W-:Y:S02]  /*0500*/  IMAD.WIDE.U32 R12, R28, 0x10, R22.reuse ;  /* 0x000000101c0c7825 */ /* 0x100fe400078e0016 */
[----:B------:R-:W3:Y:S02]  /*0510*/  LDG.E.128 R8, desc[UR8][R8.64] ;  /* 0x0000000808087981 */ /* 0x000ee4000c1e1d00 */
[----:B------:R-:W-:Y:S02]  /*0520*/  IMAD.WIDE.U32 R16, R27, 0x10, R22 ;  /* 0x000000101b107825 */ /* 0x000fe400078e0016 */
[----:B------:R-:W4:Y:S04]  /*0530*/  LDG.E.128 R12, desc[UR8][R12.64] ;  /* 0x000000080c0c7981 */ /* 0x000f28000c1e1d00 */
[----:B------:R-:W5:Y:S01]  /*0540*/  LDG.E.128 R16, desc[UR8][R16.64] ;  /* 0x0000000810107981 */ /* 0x000f62000c1e1d00 */
[C---:B------:R-:W-:Y:S01]  /*0550*/  IADD3 R26, PT, PT, R3.reuse, R26, R3 ;  /* 0x0000001a031a7210 */ /* 0x040fe20007ffe003 */
[C---:B------:R-:W-:Y:S01]  /*0560*/  IMAD R27, R3.reuse, 0x4, R27 ;  /* 0x00000004031b7824 */ /* 0x040fe200078e021b */
[----:B------:R-:W-:-:S02]  /*0570*/  LEA R28, R3, R28, 0x2 ;  /* 0x0000001c031c7211 */ /* 0x000fc400078e10ff */
[C---:B------:R-:W-:Y:S02]  /*0580*/  IADD3 R26, PT, PT, R3.reuse, R26, R3 ;  /* 0x0000001a031a7210 */ /* 0x040fe40007ffe003 */
[----:B------:R-:W-:Y:S02]  /*0590*/  LEA R29, R3, R29, 0x2 ;  /* 0x0000001d031d7211 */ /* 0x000fe400078e10ff */
[----:B------:R-:W-:Y:S02]  /*05a0*/  ISETP.GE.AND P0, PT, R26, R0, PT ;  /* 0x000000001a00720c */ /* 0x000fe40003f06270 */
[----:B--2---:R-:W-:Y:S02]  /*05b0*/  FMNMX R6, R6, R7, !PT ;  /* 0x0000000706067209 */ /* 0x004fe40007800000 */
[----:B---3--:R-:W-:Y:S02]  /*05c0*/  FMNMX R10, R10, R11, !PT ;  /* 0x0000000b0a0a7209 */ /* 0x008fe40007800000 */
[----:B------:R-:W-:-:S02]  /*05d0*/  FMNMX3 R5, R4, R5, R6, !PT ;  /* 0x0000000504057276 */ /* 0x000fc40007800006 */
[----:B------:R-:W-:Y:S02]  /*05e0*/  FMNMX3 R10, R8, R9, R10, !PT ;  /* 0x00000009080a7276 */ /* 0x000fe4000780000a */
[----:B----4-:R-:W-:Y:S02]  /*05f0*/  FMNMX R14, R14, R15, !PT ;  /* 0x0000000f0e0e7209 */ /* 0x010fe40007800000 */
[----:B-----5:R-:W-:Y:S02]  /*0600*/  FMNMX R18, R18, R19, !PT ;  /* 0x0000001312127209 */ /* 0x020fe40007800000 */
[----:B------:R-:W-:Y:S02]  /*0610*/  FMNMX3 R5, R24, R5, R10, !PT ;  /* 0x0000000518057276 */ /* 0x000fe4000780000a */
[----:B------:R-:W-:Y:S02]  /*0620*/  FMNMX3 R12, R12, R13, R14, !PT ;  /* 0x0000000d0c0c7276 */ /* 0x000fe4000780000e */
[----:B------:R-:W-:-:S04]  /*0630*/  FMNMX3 R16, R16, R17, R18, !PT ;  /* 0x0000001110107276 */ /* 0x000fc80007800012 */
[----:B------:R-:W-:Y:S01]  /*0640*/  FMNMX3 R24, R5, R12, R16, !PT ;  /* 0x0000000c05187276 */ /* 0x000fe20007800010 */
[----:B------:R-:W-:Y:S06]  /*0650*/  @!P0 BRA `(.L_x_53) ;  /* 0xfffffffc009c8947 */ /* 0x000fec000383ffff */
.L_x_49:
[----:B------:R-:W-:Y:S05]  /*0660*/  BSYNC.RECONVERGENT B0 ;  /* 0x0000000000007941 */ /* 0x000fea0003800200 */
.L_x_48:
[----:B------:R-:W-:Y:S01]  /*0670*/  LEA R14, R0, R20, 0x2 ;  /* 0x00000014000e7211 */ /* 0x000fe200078e10ff */
[----:B------:R-:W-:Y:S03]  /*0680*/  BSSY.RECONVERGENT B0, `(.L_x_54) ;  /* 0x000003f000007945 */ /* 0x000fe60003800200 */
[----:B------:R-:W-:-:S13]  /*0690*/  ISETP.GE.AND P0, PT, R14, R25, PT ;  /* 0x000000190e00720c */ /* 0x000fda0003f06270 */
[----:B------:R-:W-:Y:S05]  /*06a0*/  @P0 BRA `(.L_x_55) ;  /* 0x0000000000f00947 */ /* 0x000fea0003800000 */
[----:B------:R-:W0:Y:S01]  /*06b0*/  I2F.U32.RP R9, R3 ;  /* 0x0000000300097306 */ /* 0x000e220000209000 */
[----:B------:R-:W-:Y:S01]  /*06c0*/  IADD3 R6, PT, PT, R14, R3, RZ ;  /* 0x000000030e067210 */ /* 0x000fe20007ffe0ff */
[----:B------:R-:W-:Y:S01]  /*06d0*/  BSSY.RECONVERGENT B1, `(.L_x_56) ;  /* 0x0000027000017945 */ /* 0x000fe20003800200 */
[----:B------:R-:W-:Y:S01]  /*06e0*/  ISETP.NE.U32.AND P2, PT, R3, RZ, PT ;  /* 0x000000ff0300720c */ /* 0x000fe20003f45070 */
[----:B------:R-:W-:Y:S01]  /*06f0*/  IMAD.MOV.U32 R12, RZ, RZ, R14 ;  /* 0x000000ffff0c7224 */ /* 0x000fe200078e000e */
[CC--:B------:R-:W-:Y:S02]  /*0700*/  ISETP.GE.AND P0, PT, R6.reuse, R25.reuse, PT ;  /* 0x000000190600720c */ /* 0x0c0fe40003f06270 */
[----:B------:R-:W-:Y:S01]  /*0710*/  VIMNMX R7, PT, PT, R6, R25, !PT ;  /* 0x0000001906077248 */ /* 0x000fe20007fe0100 */
        /* <DEDUP_REMOVED lines=23> */
[----:B------:R-:W-:Y:S02]  /*0890*/  IADD3 R4, PT, PT, R4, 0x1, RZ ;  /* 0x0000000104047810 */ /* 0x000fe40007ffe0ff */
[----:B------:R-:W-:Y:S02]  /*08a0*/  MOV R12, R14 ;  /* 0x0000000e000c7202 */ /* 0x000fe40000000f00 */
[----:B------:R-:W-:-:S04]  /*08b0*/  LOP3.LUT R4, R4, 0x3, RZ, 0xc0, !PT ;  /* 0x0000000304047812 */ /* 0x000fc800078ec0ff */
[----:B------:R-:W-:-:S07]  /*08c0*/  IADD3 R6, PT, PT, -R4, RZ, RZ ;  /* 0x000000ff04067210 */ /* 0x000fce0007ffe1ff */
.L_x_58:
[----:B------:R-:W-:-:S06]  /*08d0*/  IMAD.WIDE R4, R12, 0x4, R22 ;  /* 0x000000040c047825 */ /* 0x000fcc00078e0216 */
[----:B------:R-:W2:Y:S01]  /*08e0*/  LDG.E R5, desc[UR8][R4.64] ;  /* 0x0000000804057981 */ /* 0x000ea2000c1e1900 */
[----:B------:R-:W-:Y:S02]  /*08f0*/  IADD3 R6, PT, PT, R6, 0x1, RZ ;  /* 0x0000000106067810 */ /* 0x000fe40007ffe0ff */
[----:B------:R-:W-:Y:S02]  /*0900*/  IADD3 R12, PT, PT, R3, R12, RZ ;  /* 0x0000000c030c7210 */ /* 0x000fe40007ffe0ff */
[----:B------:R-:W-:Y:S02]  /*0910*/  ISETP.NE.AND P0, PT, R6, RZ, PT ;  /* 0x000000ff0600720c */ /* 0x000fe40003f05270 */
[----:B--2---:R-:W-:-:S11]  /*0920*/  FMNMX R24, R5, R24, !PT ;  /* 0x0000001805187209 */ /* 0x004fd60007800000 */
[----:B------:R-:W-:Y:S05]  /*0930*/  @P0 BRA `(.L_x_58) ;  /* 0xfffffffc00e40947 */ /* 0x000fea000383ffff */
.L_x_57:
[----:B------:R-:W-:Y:S05]  /*0940*/  BSYNC.RECONVERGENT B1 ;  /* 0x0000000000017941 */ /* 0x000fea0003800200 */
.L_x_56:
[----:B------:R-:W-:Y:S05]  /*0950*/  @!P1 BRA `(.L_x_55) ;  /* 0x0000000000449947 */ /* 0x000fea0003800000 */
[----:B------:R-:W-:-:S07]  /*0960*/  SHF.L.U32 R13, R3, 0x2, RZ ;  /* 0x00000002030d7819 */ /* 0x000fce00000006ff */
.L_x_59:
[----:B------:R-:W-:-:S03]  /*0970*/  IMAD.WIDE R4, R12, 0x4, R22 ;  /* 0x000000040c047825 */ /* 0x000fc600078e0216 */
[----:B------:R-:W-:-:S04]  /*0980*/  IADD3 R6, P0, PT, R4, R13, RZ ;  /* 0x0000000d04067210 */ /* 0x000fc80007f1e0ff */
[----:B------:R-:W-:Y:S02]  /*0990*/  IADD3.X R7, PT, PT, RZ, R5, RZ, P0, !PT ;  /* 0x00000005ff077210 */ /* 0x000fe400007fe4ff */
[C---:B------:R-:W-:Y:S01]  /*09a0*/  IADD3 R8, P0, PT, R13.reuse, R6, RZ ;  /* 0x000000060d087210 */ /* 0x040fe20007f1e0ff */
[----:B------:R-:W2:Y:S03]  /*09b0*/  LDG.E R5, desc[UR8][R4.64] ;  /* 0x0000000804057981 */ /* 0x000ea6000c1e1900 */
[----:B------:R-:W-:Y:S01]  /*09c0*/  IADD3.X R9, PT, PT, RZ, R7, RZ, P0, !PT ;  /* 0x00000007ff097210 */ /* 0x000fe200007fe4ff */
[----:B------:R-:W2:Y:S01]  /*09d0*/  LDG.E R6, desc[UR8][R6.64] ;  /* 0x0000000806067981 */ /* 0x000ea2000c1e1900 */
[----:B------:R-:W-:-:S04]  /*09e0*/  IADD3 R10, P0, PT, R13, R8, RZ ;  /* 0x000000080d0a7210 */ /* 0x000fc80007f1e0ff */
[----:B------:R-:W-:Y:S02]  /*09f0*/  IADD3.X R11, PT, PT, RZ, R9, RZ, P0, !PT ;  /* 0x00000009ff0b7210 */ /* 0x000fe400007fe4ff */
[----:B------:R-:W3:Y:S04]  /*0a00*/  LDG.E R9, desc[UR8][R8.64] ;  /* 0x0000000808097981 */ /* 0x000ee8000c1e1900 */
[----:B------:R-:W3:Y:S01]  /*0a10*/  LDG.E R10, desc[UR8][R10.64] ;  /* 0x000000080a0a7981 */ /* 0x000ee2000c1e1900 */
[----:B------:R-:W-:-:S04]  /*0a20*/  IADD3 R12, PT, PT, R13, R12, RZ ;  /* 0x0000000c0d0c7210 */ /* 0x000fc80007ffe0ff */
[----:B------:R-:W-:Y:S02]  /*0a30*/  ISETP.GE.AND P0, PT, R12, R25, PT ;  /* 0x000000190c00720c */ /* 0x000fe40003f06270 */
[----:B--2---:R-:W-:-:S04]  /*0a40*/  FMNMX3 R24, R24, R5, R6, !PT ;  /* 0x0000000518187276 */ /* 0x004fc80007800006 */
[----:B---3--:R-:W-:-:S07]  /*0a50*/  FMNMX3 R24, R24, R9, R10, !PT ;  /* 0x0000000918187276 */ /* 0x008fce000780000a */
[----:B------:R-:W-:Y:S05]  /*0a60*/  @!P0 BRA `(.L_x_59) ;  /* 0xfffffffc00c08947 */ /* 0x000fea000383ffff */
.L_x_55:
[----:B------:R-:W-:Y:S05]  /*0a70*/  BSYNC.RECONVERGENT B0 ;  /* 0x0000000000007941 */ /* 0x000fea0003800200 */
.L_x_54:
[----:B------:R-:W0:Y:S01]  /*0a80*/  S2UR UR5, SR_CgaCtaId ;  /* 0x00000000000579c3 */ /* 0x000e220000008800 */
[----:B------:R-:W-:Y:S01]  /*0a90*/  UMOV UR4, 0x400 ;  /* 0x0000040000047882 */ /* 0x000fe20000000000 */
[----:B------:R-:W-:-:S06]  /*0aa0*/  ISETP.GE.U32.AND P0, PT, R3, 0x2, PT ;  /* 0x000000020300780c */ /* 0x000fcc0003f06070 */
[----:B------:R-:W1:Y:S01]  /*0ab0*/  S2UR UR6, SR_CgaCtaId ;  /* 0x00000000000679c3 */ /* 0x000e620000008800 */
[----:B0-----:R-:W-:-:S03]  /*0ac0*/  ULEA UR4, UR5, UR4, 0x18 ;  /* 0x0000000405047291 */ /* 0x001fc6000f8ec0ff */
[----:B------:R-:W-:-:S03]  /*0ad0*/  UMOV UR5, 0x400 ;  /* 0x0000040000057882 */ /* 0x000fc60000000000 */
[----:B------:R-:W-:Y:S01]  /*0ae0*/  LEA R13, R20, UR4, 0x2 ;  /* 0x00000004140d7c11 */ /* 0x000fe2000f8e10ff */
[----:B-1----:R-:W-:-:S04]  /*0af0*/  ULEA UR5, UR6, UR5, 0x18 ;  /* 0x0000000506057291 */ /* 0x002fc8000f8ec0ff */
[----:B------:R0:W-:Y:S01]  /*0b00*/  STS [R13], R24 ;  /* 0x000000180d007388 */ /* 0x0001e20000000800 */
[----:B------:R-:W-:Y:S06]  /*0b10*/  BAR.SYNC.DEFER_BLOCKING 0x0 ;  /* 0x0000000000007b1d */ /* 0x000fec0000010000 */
[----:B------:R-:W-:Y:S05]  /*0b20*/  @!P0 BRA `(.L_x_60) ;  /* 0x0000000000308947 */ /* 0x000fea0003800000 */
[----:B------:R-:W-:-:S07]  /*0b30*/  MOV R4, R3 ;  /* 0x0000000300047202 */ /* 0x000fce0000000f00 */
.L_x_61:
[----:B------:R-:W-:-:S04]  /*0b40*/  SHF.R.U32.HI R7, RZ, 0x1, R4 ;  /* 0x00000001ff077819 */ /* 0x000fc80000011604 */
[----:B------:R-:W-:-:S13]  /*0b50*/  ISETP.GE.U32.AND P0, PT, R20, R7, PT ;  /* 0x000000071400720c */ /* 0x000fda0003f06070 */
[----:B------:R-:W-:Y:S01]  /*0b60*/  @!P0 IMAD R6, R7, 0x4, R13 ;  /* 0x0000000407068824 */ /* 0x000fe200078e020d */
[----:B------:R-:W-:Y:S05]  /*0b70*/  @!P0 LDS R5, [R13] ;  /* 0x000000000d058984 */ /* 0x000fea0000000800 */
[----:B------:R-:W1:Y:S02]  /*0b80*/  @!P0 LDS R6, [R6] ;  /* 0x0000000006068984 */ /* 0x000e640000000800 */
[----:B-1----:R-:W-:-:S05]  /*0b90*/  @!P0 FMNMX R8, R5, R6, !PT ;  /* 0x0000000605088209 */ /* 0x002fca0007800000 */
[----:B------:R1:W-:Y:S01]  /*0ba0*/  @!P0 STS [R13], R8 ;  /* 0x000000080d008388 */ /* 0x0003e20000000800 */
[----:B------:R-:W-:Y:S01]  /*0bb0*/  BAR.SYNC.DEFER_BLOCKING 0x0 ;  /* 0x0000000000007b1d */ /* 0x000fe20000010000 */
[----:B------:R-:W-:Y:S02]  /*0bc0*/  ISETP.GT.U32.AND P0, PT, R4, 0x3, PT ;  /* 0x000000030400780c */ /* 0x000fe40003f04070 */
[----:B------:R-:W-:-:S11]  /*0bd0*/  MOV R4, R7 ;  /* 0x0000000700047202 */ /* 0x000fd60000000f00 */
[----:B-1----:R-:W-:Y:S05]  /*0be0*/  @P0 BRA `(.L_x_61) ;  /* 0xfffffffc00d40947 */ /* 0x002fea000383ffff */
.L_x_60:
[C---:B------:R-:W-:Y:S01]  /*0bf0*/  ISETP.GE.AND P0, PT, R20.reuse, R0, PT ;  /* 0x000000001400720c */ /* 0x040fe20003f06270 */
[----:B------:R-:W1:Y:S01]  /*0c00*/  LDS R12, [UR5] ;  /* 0x00000005ff0c7984 */ /* 0x000e620008000800 */
[----:B------:R-:W-:Y:S01]  /*0c10*/  BSSY.RECONVERGENT B0, `(.L_x_62) ;  /* 0x00000a4000007945 */ /* 0x000fe20003800200 */
[----:B------:R-:W-:Y:S02]  /*0c20*/  HFMA2 R18, -RZ, RZ, 0, 0 ;  /* 0x00000000ff127431 */ /* 0x000fe400000001ff */
[----:B------:R-:W-:Y:S01]  /*0c30*/  IMAD.WIDE.U32 R16, R20, 0x10, R22 ;  /* 0x0000001014107825 */ /* 0x000fe200078e0016 */
[----:B------:R-:W-:Y:S07]  /*0c40*/  BAR.SYNC.DEFER_BLOCKING 0x0 ;  /* 0x0000000000007b1d */ /* 0x000fee0000010000 */
[----:B------:R-:W-:Y:S05]  /*0c50*/  @P0 BRA `(.L_x_63) ;  /* 0x00000008007c0947 */ /* 0x000fea0003800000 */
[----:B------:R-:W2:Y:S01]  /*0c60*/  I2F.U32.RP R8, R3 ;  /* 0x0000000300087306 */ /* 0x000ea20000209000 */
[----:B------:R-:W-:Y:S01]  /*0c70*/  IADD3 R9, PT, PT, R20, R3, RZ ;  /* 0x0000000314097210 */ /* 0x000fe20007ffe0ff */
[----:B------:R-:W-:Y:S01]  /*0c80*/  BSSY.RECONVERGENT B1, `(.L_x_64) ;  /* 0x0000046000017945 */ /* 0x000fe20003800200 */
[----:B------:R-:W-:Y:S01]  /*0c90*/  ISETP.NE.U32.AND P2, PT, R3, RZ, PT ;  /* 0x000000ff0300720c */ /* 0x000fe20003f45070 */
[----:B------:R-:W-:Y:S01]  /*0ca0*/  IMAD.MOV.U32 R18, RZ, RZ, RZ ;  /* 0x000000ffff127224 */ /* 0x000fe200078e00ff */
[----:B------:R-:W-:Y:S02]  /*0cb0*/  ISETP.GE.AND P0, PT, R9, R0, PT ;  /* 0x000000000900720c */ /* 0x000fe40003f06270 */
[----:B------:R-:W-:Y:S02]  /*0cc0*/  VIMNMX R6, PT, PT, R0, R9, !PT ;  /* 0x0000000900067248 */ /* 0x000fe40007fe0100 */
[----:B------:R-:W-:Y:S02]  /*0cd0*/  SEL R7, RZ, 0x1, P0 ;  /* 0x00000001ff077807 */ /* 0x000fe40000000000 */
[----:B------:R-:W-:-:S02]  /*0ce0*/  MOV R15, R20 ;  /* 0x00000014000f7202 */ /* 0x000fc40000000f00 */
[----:B------:R-:W-:Y:S01]  /*0cf0*/  IADD3 R6, PT, PT, R6, -R9, -R7 ;  /* 0x8000000906067210 */ /* 0x000fe20007ffe807 */
[----:B--2---:R-:W2:Y:S02]  /*0d00*/  MUFU.RCP R8, R8 ;  /* 0x0000000800087308 */ /* 0x004ea40000001000 */
[----:B--2---:R-:W-:-:S06]  /*0d10*/  IADD3 R4, PT, PT, R8, 0xffffffe, RZ ;  /* 0x0ffffffe08047810 */ /* 0x004fcc0007ffe0ff */
[----:B------:R2:W3:Y:S02]  /*0d20*/  F2I.FTZ.U32.TRUNC.NTZ R5, R4 ;  /* 0x0000000400057305 */ /* 0x0004e4000021f000 */
[----:B--2---:R-:W-:Y:S02]  /*0d30*/  MOV R4, RZ ;  /* 0x000000ff00047202 */ /* 0x004fe40000000f00 */
[----:B---3--:R-:W-:-:S05]  /*0d40*/  IADD3 R10, PT, PT, RZ, -R5, RZ ;  /* 0x80000005ff0a7210 */ /* 0x008fca0007ffe0ff */
[----:B------:R-:W-:-:S04]  /*0d50*/  IMAD R11, R10, R3, RZ ;  /* 0x000000030a0b7224 */ /* 0x000fc800078e02ff */
[----:B------:R-:W-:-:S06]  /*0d60*/  IMAD.HI.U32 R11, R5, R11, R4 ;  /* 0x0000000b050b7227 */ /* 0x000fcc00078e0004 */
        /* <DEDUP_REMOVED lines=11> */
[----:B------:R-:W-:Y:S02]  /*0e20*/  ISETP.NE.AND P1, PT, R4, RZ, PT ;  /* 0x000000ff0400720c */ /* 0x000fe40003f25270 */
[----:B------:R-:W-:-:S13]  /*0e30*/  ISETP.NE.U32.AND P0, PT, R5, 0x1, PT ;  /* 0x000000010500780c */ /* 0x000fda0003f05070 */
[----:B------:R-:W-:Y:S05]  /*0e40*/  @!P0 BRA `(.L_x_65) ;  /* 0x0000000000a48947 */ /* 0x000fea0003800000 */
[----:B------:R-:W1:Y:S01]  /*0e50*/  LDG.E.128 R4, desc[UR8][R16.64] ;  /* 0x0000000810047981 */ /* 0x000e62000c1e1d00 */
[----:B------:R-:W-:Y:S01]  /*0e60*/  MOV R8, 0x3bbb989d ;  /* 0x3bbb989d00087802 */ /* 0x000fe20000000f00 */
[C---:B-1----:R-:W-:Y:S01]  /*0e70*/  FADD R19, -R12.reuse, R5 ;  /* 0x000000050c137221 */ /* 0x042fe20000000100 */
[----:B------:R-:W-:Y:S02]  /*0e80*/  HFMA2 R5, -RZ, RZ, 3.7421875, 0 ;  /* 0x437c0000ff057431 */ /* 0x000fe400000001ff */
[C---:B------:R-:W-:Y:S01]  /*0e90*/  FADD R15, -R12.reuse, R4 ;  /* 0x000000040c0f7221 */ /* 0x040fe20000000100 */
[----:B------:R-:W-:Y:S01]  /*0ea0*/  FADD R11, -R12, R6 ;  /* 0x000000060c0b7221 */ /* 0x000fe20000000100 */
[----:B------:R-:W-:-:S03]  /*0eb0*/  FFMA.SAT R10, R19, R8, 0.5 ;  /* 0x3f000000130a7423 */ /* 0x000fc60000002008 */
[-C--:B------:R-:W-:Y:S01]  /*0ec0*/  FFMA.SAT R26, R11, R8.reuse, 0.5 ;  /* 0x3f0000000b1a7423 */ /* 0x080fe20000002008 */
[----:B------:R-:W-:Y:S01]  /*0ed0*/  FFMA.RM R4, R10, R5, 12582913 ;  /* 0x4b4000010a047423 */ /* 0x000fe20000004005 */
[----:B------:R-:W-:-:S03]  /*0ee0*/  FFMA.SAT R10, R15, R8, 0.5 ;  /* 0x3f0000000f0a7423 */ /* 0x000fc60000002008 */
[----:B------:R-:W-:Y:S01]  /*0ef0*/  FADD R18, R4, -12583039 ;  /* 0xcb40007f04127421 */ /* 0x000fe20000000000 */
[----:B------:R-:W-:-:S03]  /*0f00*/  FFMA.RM R6, R10, R5, 12582913 ;  /* 0x4b4000010a067423 */ /* 0x000fc60000004005 */
[----:B------:R-:W-:Y:S01]  /*0f10*/  FFMA R18, R19, 1.4426950216293334961, -R18 ;  /* 0x3fb8aa3b13127823 */ /* 0x000fe20000000812 */
[----:B------:R-:W-:-:S03]  /*0f20*/  FADD R10, R6, -12583039 ;  /* 0xcb40007f060a7421 */ /* 0x000fc60000000000 */
[----:B0-----:R-:W-:Y:S01]  /*0f30*/  FFMA R24, R19, 1.925963033500011079e-08, R18 ;  /* 0x32a5706013187823 */ /* 0x001fe20000000012 */
[----:B------:R-:W-:Y:S01]  /*0f40*/  FADD R19, -R12, R7 ;  /* 0x000000070c137221 */ /* 0x000fe20000000100 */
[-C--:B------:R-:W-:Y:S01]  /*0f50*/  FFMA.RM R7, R26, R5.reuse, 12582913 ;  /* 0x4b4000011a077423 */ /* 0x080fe20000004005 */
[----:B------:R-:W-:Y:S02]  /*0f60*/  FFMA R18, R15, 1.4426950216293334961, -R10 ;  /* 0x3fb8aa3b0f127823 */ /* 0x000fe4000000080a */
[----:B------:R-:W-:Y:S01]  /*0f70*/  FFMA.SAT R28, R19, R8, 0.5 ;  /* 0x3f000000131c7423 */ /* 0x000fe20000002008 */
[----:B------:R-:W-:Y:S01]  /*0f80*/  FADD R26, R7, -12583039 ;  /* 0xcb40007f071a7421 */ /* 0x000fe20000000000 */
[----:B------:R-:W-:Y:S01]  /*0f90*/  FFMA R8, R15, 1.925963033500011079e-08, R18 ;  /* 0x32a570600f087823 */ /* 0x000fe20000000012 */
[----:B------:R0:W1:Y:S01]  /*0fa0*/  MUFU.EX2 R10, R24 ;  /* 0x00000018000a7308 */ /* 0x0000620000000800 */
[----:B------:R-:W-:Y:S01]  /*0fb0*/  FFMA.RM R5, R28, R5, 12582913 ;  /* 0x4b4000011c057423 */ /* 0x000fe20000004005 */
[----:B------:R-:W-:Y:S01]  /*0fc0*/  FFMA R26, R11, 1.4426950216293334961, -R26 ;  /* 0x3fb8aa3b0b1a7823 */ /* 0x000fe2000000081a */
[----:B------:R-:W-:-:S02]  /*0fd0*/  SHF.L.U32 R15, R6, 0x17, RZ ;  /* 0x00000017060f7819 */ /* 0x000fc400000006ff */
[----:B------:R-:W-:Y:S01]  /*0fe0*/  FADD R18, R5, -12583039 ;  /* 0xcb40007f05127421 */ /* 0x000fe20000000000 */
[----:B------:R-:W-:Y:S01]  /*0ff0*/  FFMA R11, R11, 1.925963033500011079e-08, R26 ;  /* 0x32a570600b0b7823 */ /* 0x000fe2000000001a */
[----:B------:R-:W-:Y:S01]  /*1000*/  SHF.L.U32 R7, R7, 0x17, RZ ;  /* 0x0000001707077819 */ /* 0x000fe200000006ff */
[----:B------:R-:W2:Y:S01]  /*1010*/  MUFU.EX2 R8, R8 ;  /* 0x0000000800087308 */ /* 0x000ea20000000800 */
[----:B------:R-:W-:-:S04]  /*1020*/  FFMA R18, R19, 1.4426950216293334961, -R18 ;  /* 0x3fb8aa3b13127823 */ /* 0x000fc80000000812 */
[----:B0-----:R-:W-:Y:S01]  /*1030*/  FFMA R24, R19, 1.925963033500011079e-08, R18 ;  /* 0x32a5706013187823 */ /* 0x001fe20000000012 */
[----:B------:R-:W-:Y:S02]  /*1040*/  SHF.L.U32 R19, R4, 0x17, RZ ;  /* 0x0000001704137819 */ /* 0x000fe400000006ff */
[----:B------:R-:W0:Y:S01]  /*1050*/  MUFU.EX2 R11, R11 ;  /* 0x0000000b000b7308 */ /* 0x000e220000000800 */
[----:B------:R-:W-:Y:S02]  /*1060*/  SHF.L.U32 R4, R5, 0x17, RZ ;  /* 0x0000001705047819 */ /* 0x000fe400000006ff */
[----:B-1----:R-:W-:-:S05]  /*1070*/  FMUL R10, R19, R10 ;  /* 0x0000000a130a7220 */ /* 0x002fca0000400000 */
[----:B------:R-:W1:Y:S01]  /*1080*/  MUFU.EX2 R24, R24 ;  /* 0x0000001800187308 */ /* 0x000e620000000800 */
[----:B--2---:R-:W-:Y:S01]  /*1090*/  FFMA R8, R15, R8, R10 ;  /* 0x000000080f087223 */ /* 0x004fe2000000000a */
[----:B------:R-:W-:-:S03]  /*10a0*/  MOV R15, R9 ;  /* 0x00000009000f7202 */ /* 0x000fc60000000f00 */
[----:B0-----:R-:W-:-:S04]  /*10b0*/  FFMA R7, R7, R11, R8 ;  /* 0x0000000b07077223 */ /* 0x001fc80000000008 */
[----:B-1----:R-:W-:-:S04]  /*10c0*/  FFMA R4, R4, R24, R7 ;  /* 0x0000001804047223 */ /* 0x002fc80000000007 */
[----:B------:R-:W-:-:S07]  /*10d0*/  FADD R18, RZ, R4 ;  /* 0x00000004ff127221 */ /* 0x000fce0000000000 */
.L_x_65:
[----:B------:R-:W-:Y:S05]  /*10e0*/  BSYNC.RECONVERGENT B1 ;  /* 0x0000000000017941 */ /* 0x000fea0003800200 */
.L_x_64:
[----:B------:R-:W-:Y:S05]  /*10f0*/  @!P1 BRA `(.L_x_63) ;  /* 0x0000000400549947 */ /* 0x000fea0003800000 */
[----:B------:R-:W-:-:S07]  /*1100*/  IADD3 R19, PT, PT, R15, R3, RZ ;  /* 0x000000030f137210 */ /* 0x000fce0007ffe0ff */
.L_x_66:
[----:B------:R-:W-:-:S06]  /*1110*/  IMAD.WIDE.U32 R6, R15, 0x10, R22 ;  /* 0x000000100f067825 */ /* 0x000fcc00078e0016 */
[----:B------:R-:W1:Y:S01]  /*1120*/  LDG.E.128 R4, desc[UR8][R6.64] ;  /* 0x0000000806047981 */ /* 0x000e62000c1e1d00 */
[----:B------:R-:W-:-:S06]  /*1130*/  IMAD.WIDE.U32 R8, R19, 0x10, R22 ;  /* 0x0000001013087825 */ /* 0x000fcc00078e0016 */
[----:B------:R-:W2:Y:S01]  /*1140*/  LDG.E.128 R8, desc[UR8][R8.64] ;  /* 0x0000000808087981 */ /* 0x000ea2000c1e1d00 */
[----:B0-----:R-:W-:Y:S01]  /*1150*/  HFMA2 R24, -RZ, RZ, 0.96630859375, -0.0022525787353515625 ;  /* 0x3bbb989dff187431 */ /* 0x001fe200000001ff */
[C---:B------:R-:W-:Y:S02]  /*1160*/  IADD3 R15, PT, PT, R3.reuse, R15, R3 ;  /* 0x0000000f030f7210 */ /* 0x040fe40007ffe003 */
[----:B------:R-:W-:Y:S02]  /*1170*/  LEA R19, R3, R19, 0x1 ;  /* 0x0000001303137211 */ /* 0x000fe400078e08ff */
[----:B------:R-:W-:Y:S01]  /*1180*/  ISETP.GE.AND P0, PT, R15, R0, PT ;  /* 0x000000000f00720c */ /* 0x000fe20003f06270 */
[C---:B-1----:R-:W-:Y:S01]  /*1190*/  FADD R25, -R12.reuse, R5 ;  /* 0x000000050c197221 */ /* 0x042fe20000000100 */
[----:B------:R-:W-:Y:S01]  /*11a0*/  MOV R5, 0x437c0000 ;  /* 0x437c000000057802 */ /* 0x000fe20000000f00 */
[C---:B------:R-:W-:Y:S01]  /*11b0*/  FADD R27, -R12.reuse, R4 ;  /* 0x000000040c1b7221 */ /* 0x040fe20000000100 */
[----:B------:R-:W-:Y:S01]  /*11c0*/  FADD R7, -R12, R7 ;  /* 0x000000070c077221 */ /* 0x000fe20000000100 */
[----:B------:R-:W-:-:S02]  /*11d0*/  FFMA.SAT R26, R25, R24, 0.5 ;  /* 0x3f000000191a7423 */ /* 0x000fc40000002018 */
[----:B------:R-:W-:Y:S01]  /*11e0*/  FFMA.SAT R4, R27, R24, 0.5 ;  /* 0x3f0000001b047423 */ /* 0x000fe20000002018 */
[----:B--2---:R-:W-:Y:S01]  /*11f0*/  FADD R11, -R12, R11 ;  /* 0x0000000b0c0b7221 */ /* 0x004fe20000000100 */
[-C--:B------:R-:W-:Y:S02]  /*1200*/  FFMA.RM R26, R26, R5.reuse, 12582913 ;  /* 0x4b4000011a1a7423 */ /* 0x080fe40000004005 */
[----:B------:R-:W-:Y:S02]  /*1210*/  FFMA.RM R4, R4, R5, 12582913 ;  /* 0x4b40000104047423 */ /* 0x000fe40000004005 */
[C---:B------:R-:W-:Y:S01]  /*1220*/  FADD R28, R26.reuse, -12583039 ;  /* 0xcb40007f1a1c7421 */ /* 0x040fe20000000000 */
[----:B------:R-:W-:-:S03]  /*1230*/  IMAD.SHL.U32 R26, R26, 0x800000, RZ ;  /* 0x008000001a1a7824 */ /* 0x000fc600078e00ff */
[----:B------:R-:W-:-:S04]  /*1240*/  FFMA R28, R25, 1.4426950216293334961, -R28 ;  /* 0x3fb8aa3b191c7823 */ /* 0x000fc8000000081c */
[----:B------:R-:W-:Y:S01]  /*1250*/  FFMA R25, R25, 1.925963033500011079e-08, R28 ;  /* 0x32a5706019197823 */ /* 0x000fe2000000001c */
[C---:B------:R-:W-:Y:S01]  /*1260*/  FADD R28, R4.reuse, -12583039 ;  /* 0xcb40007f041c7421 */ /* 0x040fe20000000000 */
[----:B------:R-:W-:-:S03]  /*1270*/  SHF.L.U32 R4, R4, 0x17, RZ ;  /* 0x0000001704047819 */ /* 0x000fc600000006ff */
[C---:B------:R-:W-:Y:S01]  /*1280*/  FFMA R28, R27.reuse, 1.4426950216293334961, -R28 ;  /* 0x3fb8aa3b1b1c7823 */ /* 0x040fe2000000081c */
[----:B------:R-:W0:Y:S03]  /*1290*/  MUFU.EX2 R25, R25 ;  /* 0x0000001900197308 */ /* 0x000e260000000800 */
[----:B------:R-:W-:-:S06]  /*12a0*/  FFMA R27, R27, 1.925963033500011079e-08, R28 ;  /* 0x32a570601b1b7823 */ /* 0x000fcc000000001c */
[----:B------:R-:W1:Y:S01]  /*12b0*/  MUFU.EX2 R27, R27 ;  /* 0x0000001b001b7308 */ /* 0x000e620000000800 */
[----:B0-----:R-:W-:-:S04]  /*12c0*/  FMUL R29, R26, R25 ;  /* 0x000000191a1d7220 */ /* 0x001fc80000400000 */
[----:B-1----:R-:W-:Y:S01]  /*12d0*/  FFMA R4, R4, R27, R29 ;  /* 0x0000001b04047223 */ /* 0x002fe2000000001d */
[C---:B------:R-:W-:Y:S01]  /*12e0*/  FADD R29, -R12.reuse, R6 ;  /* 0x000000060c1d7221 */ /* 0x040fe20000000100 */
[----:B------:R-:W-:-:S03]  /*12f0*/  FADD R27, -R12, R10 ;  /* 0x0000000a0c1b7221 */ /* 0x000fc60000000100 */
[-C--:B------:R-:W-:Y:S01]  /*1300*/  FFMA.SAT R6, R29, R24.reuse, 0.5 ;  /* 0x3f0000001d067423 */ /* 0x080fe20000002018 */
[----:B------:R-:W-:-:S03]  /*1310*/  FFMA.SAT R10, R27, R24, 0.5 ;  /* 0x3f0000001b0a7423 */ /* 0x000fc60000002018 */
[-C--:B------:R-:W-:Y:S01]  /*1320*/  FFMA.RM R6, R6, R5.reuse, 12582913 ;  /* 0x4b40000106067423 */ /* 0x080fe20000004005 */
[----:B------:R-:W-:-:S03]  /*1330*/  FFMA.RM R10, R10, R5, 12582913 ;  /* 0x4b4000010a0a7423 */ /* 0x000fc60000004005 */
[C---:B------:R-:W-:Y:S01]  /*1340*/  FADD R26, R6.reuse, -12583039 ;  /* 0xcb40007f061a7421 */ /* 0x040fe20000000000 */
[----:B------:R-:W-:Y:S01]  /*1350*/  SHF.L.U32 R25, R6, 0x17, RZ ;  /* 0x0000001706197819 */ /* 0x000fe200000006ff */
[----:B------:R-:W-:Y:S02]  /*1360*/  FFMA.SAT R6, R7, R24, 0.5 ;  /* 0x3f00000007067423 */ /* 0x000fe40000002018 */
[C---:B------:R-:W-:Y:S02]  /*1370*/  FFMA R26, R29.reuse, 1.4426950216293334961, -R26 ;  /* 0x3fb8aa3b1d1a7823 */ /* 0x040fe4000000081a */
[----:B------:R-:W-:Y:S02]  /*1380*/  FFMA.RM R6, R6, R5, 12582913 ;  /* 0x4b40000106067423 */ /* 0x000fe40000004005 */
[----:B------:R-:W-:Y:S02]  /*1390*/  FFMA R26, R29, 1.925963033500011079e-08, R26 ;  /* 0x32a570601d1a7823 */ /* 0x000fe4000000001a */
[----:B------:R-:W-:-:S04]  /*13a0*/  FADD R28, R6, -12583039 ;  /* 0xcb40007f061c7421 */ /* 0x000fc80000000000 */
[----:B------:R-:W0:Y:S01]  /*13b0*/  MUFU.EX2 R26, R26 ;  /* 0x0000001a001a7308 */ /* 0x000e220000000800 */
[----:B------:R-:W-:-:S04]  /*13c0*/  FFMA R28, R7, 1.4426950216293334961, -R28 ;  /* 0x3fb8aa3b071c7823 */ /* 0x000fc8000000081c */
[----:B------:R-:W-:-:S06]  /*13d0*/  FFMA R7, R7, 1.925963033500011079e-08, R28 ;  /* 0x32a5706007077823 */ /* 0x000fcc000000001c */
[----:B------:R-:W-:Y:S01]  /*13e0*/  MUFU.EX2 R7, R7 ;  /* 0x0000000700077308 */ /* 0x000fe20000000800 */
[----:B0-----:R-:W-:Y:S01]  /*13f0*/  FFMA R4, R25, R26, R4 ;  /* 0x0000001a19047223 */ /* 0x001fe20000000004 */
[----:B------:R-:W-:-:S04]  /*1400*/  FADD R25, -R12, R9 ;  /* 0x000000090c197221 */ /* 0x000fc80000000100 */
[----:B------:R-:W-:-:S04]  /*1410*/  FFMA.SAT R9, R25, R24, 0.5 ;  /* 0x3f00000019097423 */ /* 0x000fc80000002018 */
[----:B------:R-:W-:-:S04]  /*1420*/  FFMA.RM R9, R9, R5, 12582913 ;  /* 0x4b40000109097423 */ /* 0x000fc80000004005 */
[C---:B------:R-:W-:Y:S01]  /*1430*/  FADD R26, R9.reuse, -12583039 ;  /* 0xcb40007f091a7421 */ /* 0x040fe20000000000 */
[----:B------:R-:W-:-:S03]  /*1440*/  SHF.L.U32 R9, R9, 0x17, RZ ;  /* 0x0000001709097819 */ /* 0x000fc600000006ff */
[----:B------:R-:W-:-:S04]  /*1450*/  FFMA R26, R25, 1.4426950216293334961, -R26 ;  /* 0x3fb8aa3b191a7823 */ /* 0x000fc8000000081a */
[----:B------:R-:W-:Y:S01]  /*1460*/  FFMA R28, R25, 1.925963033500011079e-08, R26 ;  /* 0x32a57060191c7823 */ /* 0x000fe2000000001a */
[----:B------:R-:W-:-:S04]  /*1470*/  FADD R25, -R12, R8 ;  /* 0x000000080c197221 */ /* 0x000fc80000000100 */
[-C--:B------:R-:W-:Y:S01]  /*1480*/  FFMA.SAT R8, R25, R24.reuse, 0.5 ;  /* 0x3f00000019087423 */ /* 0x080fe20000002018 */
[----:B------:R-:W0:Y:S01]  /*1490*/  MUFU.EX2 R28, R28 ;  /* 0x0000001c001c7308 */ /* 0x000e220000000800 */
[----:B------:R-:W-:Y:S02]  /*14a0*/  FFMA.SAT R24, R11, R24, 0.5 ;  /* 0x3f0000000b187423 */ /* 0x000fe40000002018 */
[-C--:B------:R-:W-:Y:S02]  /*14b0*/  FFMA.RM R8, R8, R5.reuse, 12582913 ;  /* 0x4b40000108087423 */ /* 0x080fe40000004005 */
[----:B------:R-:W-:Y:S01]  /*14c0*/  FFMA.RM R5, R24, R5, 12582913 ;  /* 0x4b40000118057423 */ /* 0x000fe20000004005 */
[----:B------:R-:W-:Y:S01]  /*14d0*/  FADD R24, R10, -12583039 ;  /* 0xcb40007f0a187421 */ /* 0x000fe20000000000 */
[C---:B------:R-:W-:Y:S01]  /*14e0*/  FADD R26, R8.reuse, -12583039 ;  /* 0xcb40007f081a7421 */ /* 0x040fe20000000000 */
[----:B------:R-:W-:Y:S02]  /*14f0*/  SHF.L.U32 R8, R8, 0x17, RZ ;  /* 0x0000001708087819 */ /* 0x000fe400000006ff */
[----:B------:R-:W-:Y:S01]  /*1500*/  FFMA R24, R27, 1.4426950216293334961, -R24 ;  /* 0x3fb8aa3b1b187823 */ /* 0x000fe20000000818 */
[----:B------:R-:W-:Y:S01]  /*1510*/  FFMA R26, R25, 1.4426950216293334961, -R26 ;  /* 0x3fb8aa3b191a7823 */ /* 0x000fe2000000081a */
[----:B------:R-:W-:-:S02]  /*1520*/  SHF.L.U32 R10, R10, 0x17, RZ ;  /* 0x000000170a0a7819 */ /* 0x000fc400000006ff */
[----:B------:R-:W-:Y:S01]  /*1530*/  FFMA R24, R27, 1.925963033500011079e-08, R24 ;  /* 0x32a570601b187823 */ /* 0x000fe20000000018 */
[----:B------:R-:W-:Y:S01]  /*1540*/  FFMA R25, R25, 1.925963033500011079e-08, R26 ;  /* 0x32a5706019197823 */ /* 0x000fe2000000001a */
[----:B0-----:R-:W-:Y:S01]  /*1550*/  FMUL R9, R9, R28 ;  /* 0x0000001c09097220 */ /* 0x001fe20000400000 */
[C---:B------:R-:W-:Y:S02]  /*1560*/  FADD R28, R5.reuse, -12583039 ;  /* 0xcb40007f051c7421 */ /* 0x040fe40000000000 */
[----:B------:R-:W0:Y:S01]  /*1570*/  MUFU.EX2 R26, R25 ;  /* 0x00000019001a7308 */ /* 0x000e220000000800 */
[----:B------:R-:W-:Y:S01]  /*1580*/  SHF.L.U32 R5, R5, 0x17, RZ ;  /* 0x0000001705057819 */ /* 0x000fe200000006ff */
[----:B------:R-:W-:-:S04]  /*1590*/  FFMA R28, R11, 1.4426950216293334961, -R28 ;  /* 0x3fb8aa3b0b1c7823 */ /* 0x000fc8000000081c */
[----:B------:R-:W-:Y:S02]  /*15a0*/  FFMA R11, R11, 1.925963033500011079e-08, R28 ;  /* 0x32a570600b0b7823 */ /* 0x000fe4000000001c */
[----:B------:R-:W1:Y:S08]  /*15b0*/  MUFU.EX2 R24, R24 ;  /* 0x0000001800187308 */ /* 0x000e700000000800 */
[----:B------:R-:W2:Y:S01]  /*15c0*/  MUFU.EX2 R11, R11 ;  /* 0x0000000b000b7308 */ /* 0x000ea20000000800 */
[----:B0-----:R-:W-:Y:S01]  /*15d0*/  FFMA R27, R8, R26, R9 ;  /* 0x0000001a081b7223 */ /* 0x001fe20000000009 */
[----:B------:R-:W-:-:S05]  /*15e0*/  SHF.L.U32 R9, R6, 0x17, RZ ;  /* 0x0000001706097819 */ /* 0x000fca00000006ff */
[----:B------:R-:W-:Y:S01]  /*15f0*/  FFMA R7, R9, R7, R4 ;  /* 0x0000000709077223 */ /* 0x000fe20000000004 */
[----:B-1----:R-:W-:-:S03]  /*1600*/  FFMA R10, R10, R24, R27 ;  /* 0x000000180a0a7223 */ /* 0x002fc6000000001b */
[----:B------:R-:W-:Y:S01]  /*1610*/  FADD R7, R7, R18 ;  /* 0x0000001207077221 */ /* 0x000fe20000000000 */
[----:B--2---:R-:W-:-:S04]  /*1620*/  FFMA R10, R5, R11, R10 ;  /* 0x0000000b050a7223 */ /* 0x004fc8000000000a */
[----:B------:R-:W-:Y:S01]  /*1630*/  FADD R18, R7, R10 ;  /* 0x0000000a07127221 */ /* 0x000fe20000000000 */
[----:B------:R-:W-:Y:S06]  /*1640*/  @!P0 BRA `(.L_x_66) ;  /* 0xfffffff800b08947 */ /* 0x000fec000383ffff */
.L_x_63:
[----:B------:R-:W-:Y:S05]  /*1650*/  BSYNC.RECONVERGENT B0 ;  /* 0x0000000000007941 */ /* 0x000fea0003800200 */
.L_x_62:
[----:B------:R-:W2:Y:S01]  /*1660*/  LDCU UR4, c[0x0][0x394] ;  /* 0x00007280ff0477ac */ /* 0x000ea20008000800 */
[----:B------:R-:W-:Y:S01]  /*1670*/  BSSY.RECONVERGENT B0, `(.L_x_67) ;  /* 0x000006f000007945 */ /* 0x000fe20003800200 */
[----:B--2---:R-:W-:-:S13]  /*1680*/  ISETP.GE.AND P0, PT, R14, UR4, PT ;  /* 0x000000040e007c0c */ /* 0x004fda000bf06270 */
[----:B------:R-:W-:Y:S05]  /*1690*/  @P0 BRA `(.L_x_68) ;  /* 0x0000000400b00947 */ /* 0x000fea0003800000 */
[----:B------:R-:W2:Y:S01]  /*16a0*/  I2F.U32.RP R9, R3 ;  /* 0x0000000300097306 */ /* 0x000ea20000209000 */
[----:B------:R-:W-:Y:S01]  /*16b0*/  IADD3 R6, PT, PT, R14, R3, RZ ;  /* 0x000000030e067210 */ /* 0x000fe20007ffe0ff */
[----:B------:R-:W-:Y:S01]  /*16c0*/  BSSY.RECONVERGENT B1, `(.L_x_69) ;  /* 0x0000033000017945 */ /* 0x000fe20003800200 */
[----:B------:R-:W-:Y:S02]  /*16d0*/  ISETP.NE.U32.AND P2, PT, R3, RZ, PT ;  /* 0x000000ff0300720c */ /* 0x000fe40003f45070 */
[C---:B------:R-:W-:Y:S02]  /*16e0*/  ISETP.GE.AND P0, PT, R6.reuse, UR4, PT ;  /* 0x0000000406007c0c */ /* 0x040fe4000bf06270 */
[----:B------:R-:W-:Y:S02]  /*16f0*/  VIMNMX R7, PT, PT, R6, UR4, !PT ;  /* 0x0000000406077c48 */ /* 0x000fe4000ffe0100 */
[----:B------:R-:W-:Y:S01]  /*1700*/  MOV R15, R14 ;  /* 0x0000000e000f7202 */ /* 0x000fe20000000f00 */
[----:B--2---:R-:W2:Y:S02]  /*1710*/  MUFU.RCP R9, R9 ;  /* 0x0000000900097308 */ /* 0x004ea40000001000 */
[----:B--2---:R-:W-:-:S06]  /*1720*/  IADD3 R4, PT, PT, R9, 0xffffffe, RZ ;  /* 0x0ffffffe09047810 */ /* 0x004fcc0007ffe0ff */
[----:B------:R2:W3:Y:S02]  /*1730*/  F2I.FTZ.U32.TRUNC.NTZ R5, R4 ;  /* 0x0000000400057305 */ /* 0x0004e4000021f000 */
[----:B--2---:R-:W-:Y:S01]  /*1740*/  IMAD.MOV.U32 R4, RZ, RZ, RZ ;  /* 0x000000ffff047224 */ /* 0x004fe200078e00ff */
[----:B---3--:R-:W-:-:S05]  /*1750*/  IADD3 R8, PT, PT, RZ, -R5, RZ ;  /* 0x80000005ff087210 */ /* 0x008fca0007ffe0ff */
        /* <DEDUP_REMOVED lines=18> */
[----:B------:R-:W2:Y:S01]  /*1880*/  LDC.64 R4, c[0x0][0x380] ;  /* 0x0000e000ff047b82 */ /* 0x000ea20000000a00 */
[----:B------:R-:W-:Y:S02]  /*1890*/  IADD3 R6, PT, PT, R6, 0x1, RZ ;  /* 0x0000000106067810 */ /* 0x000fe40007ffe0ff */
[----:B------:R-:W-:Y:S02]  /*18a0*/  MOV R15, R14 ;  /* 0x0000000e000f7202 */ /* 0x000fe40000000f00 */
[----:B------:R-:W-:-:S04]  /*18b0*/  LOP3.LUT R6, R6, 0x3, RZ, 0xc0, !PT ;  /* 0x0000000306067812 */ /* 0x000fc800078ec0ff */
[----:B------:R-:W-:Y:S01]  /*18c0*/  IADD3 R8, PT, PT, -R6, RZ, RZ ;  /* 0x000000ff06087210 */ /* 0x000fe20007ffe1ff */
[----:B--2---:R-:W-:-:S07]  /*18d0*/  IMAD.WIDE R4, R2, 0x4, R4 ;  /* 0x0000000402047825 */ /* 0x004fce00078e0204 */
.L_x_71:
[----:B------:R-:W-:-:S06]  /*18e0*/  IMAD.WIDE R6, R15, 0x4, R4 ;  /* 0x000000040f067825 */ /* 0x000fcc00078e0204 */
[----:B------:R-:W1:Y:S01]  /*18f0*/  LDG.E R7, desc[UR8][R6.64] ;  /* 0x0000000806077981 */ /* 0x000e62000c1e1900 */
[----:B------:R-:W-:Y:S01]  /*1900*/  HFMA2 R10, -RZ, RZ, 0.96630859375, -0.0022525787353515625 ;  /* 0x3bbb989dff0a7431 */ /* 0x000fe200000001ff */
[----:B------:R-:W-:Y:S01]  /*1910*/  MOV R11, 0x437c0000 ;  /* 0x437c0000000b7802 */ /* 0x000fe20000000f00 */
[----:B------:R-:W-:Y:S01]  /*1920*/  VIADD R8, R8, 0x1 ;  /* 0x0000000108087836 */ /* 0x000fe20000000000 */
[----:B------:R-:W-:-:S04]  /*1930*/  IADD3 R15, PT, PT, R3, R15, RZ ;  /* 0x0000000f030f7210 */ /* 0x000fc80007ffe0ff */
[----:B------:R-:W-:Y:S01]  /*1940*/  ISETP.NE.AND P0, PT, R8, RZ, PT ;  /* 0x000000ff0800720c */ /* 0x000fe20003f05270 */
[----:B-1----:R-:W-:-:S04]  /*1950*/  FADD R9, -R12, R7 ;  /* 0x000000070c097221 */ /* 0x002fc80000000100 */
[----:B------:R-:W-:-:S04]  /*1960*/  FFMA.SAT R10, R9, R10, 0.5 ;  /* 0x3f000000090a7423 */ /* 0x000fc8000000200a */
[----:B------:R-:W-:-:S04]  /*1970*/  FFMA.RM R10, R10, R11, 12582913 ;  /* 0x4b4000010a0a7423 */ /* 0x000fc8000000400b */
[C---:B0-----:R-:W-:Y:S01]  /*1980*/  FADD R24, R10.reuse, -12583039 ;  /* 0xcb40007f0a187421 */ /* 0x041fe20000000000 */
[----:B------:R-:W-:-:S03]  /*1990*/  SHF.L.U32 R7, R10, 0x17, RZ ;  /* 0x000000170a077819 */ /* 0x000fc600000006ff */
[----:B------:R-:W-:-:S04]  /*19a0*/  FFMA R24, R9, 1.4426950216293334961, -R24 ;  /* 0x3fb8aa3b09187823 */ /* 0x000fc80000000818 */
[----:B------:R-:W-:-:S06]  /*19b0*/  FFMA R24, R9, 1.925963033500011079e-08, R24 ;  /* 0x32a5706009187823 */ /* 0x000fcc0000000018 */
[----:B------:R-:W0:Y:S02]  /*19c0*/  MUFU.EX2 R24, R24 ;  /* 0x0000001800187308 */ /* 0x000e240000000800 */
[----:B0-----:R-:W-:Y:S01]  /*19d0*/  FFMA R18, R7, R24, R18 ;  /* 0x0000001807127223 */ /* 0x001fe20000000012 */
[----:B------:R-:W-:Y:S06]  /*19e0*/  @P0 BRA `(.L_x_71) ;  /* 0xfffffffc00bc0947 */ /* 0x000fec000383ffff */
.L_x_70:
[----:B------:R-:W-:Y:S05]  /*19f0*/  BSYNC.RECONVERGENT B1 ;  /* 0x0000000000017941 */ /* 0x000fea0003800200 */
.L_x_69:
[----:B------:R-:W-:Y:S05]  /*1a00*/  @!P1 BRA `(.L_x_68) ;  /* 0x0000000000d49947 */ /* 0x000fea0003800000 */
[----:B------:R-:W-:-:S07]  /*1a10*/  SHF.L.U32 R19, R3, 0x2, RZ ;  /* 0x0000000203137819 */ /* 0x000fce00000006ff */
.L_x_72:
[----:B------:R-:W-:-:S03]  /*1a20*/  IMAD.WIDE R4, R15, 0x4, R22 ;  /* 0x000000040f047825 */ /* 0x000fc600078e0216 */
[C---:B------:R-:W-:Y:S02]  /*1a30*/  IADD3 R6, P0, PT, R19.reuse, R4, RZ ;  /* 0x0000000413067210 */ /* 0x040fe40007f1e0ff */
[----:B------:R-:W1:Y:S02]  /*1a40*/  LDG.E R29, desc[UR8][R4.64] ;  /* 0x00000008041d7981 */ /* 0x000e64000c1e1900 */
[----:B------:R-:W-:Y:S02]  /*1a50*/  IADD3.X R7, PT, PT, RZ, R5, RZ, P0, !PT ;  /* 0x00000005ff077210 */ /* 0x000fe400007fe4ff */
[----:B------:R-:W-:-:S03]  /*1a60*/  IADD3 R8, P0, PT, R19, R6, RZ ;  /* 0x0000000613087210 */ /* 0x000fc60007f1e0ff */
[----:B------:R-:W2:Y:S01]  /*1a70*/  LDG.E R27, desc[UR8][R6.64] ;  /* 0x00000008061b7981 */ /* 0x000ea2000c1e1900 */
[----:B------:R-:W-:Y:S02]  /*1a80*/  IADD3.X R9, PT, PT, RZ, R7, RZ, P0, !PT ;  /* 0x00000007ff097210 */ /* 0x000fe400007fe4ff */
[----:B------:R-:W-:-:S03]  /*1a90*/  IADD3 R10, P0, PT, R19, R8, RZ ;  /* 0x00000008130a7210 */ /* 0x000fc60007f1e0ff */
[----:B------:R-:W3:Y:S01]  /*1aa0*/  LDG.E R25, desc[UR8][R8.64] ;  /* 0x0000000808197981 */ /* 0x000ee2000c1e1900 */
[----:B------:R-:W-:-:S06]  /*1ab0*/  IADD3.X R11, PT, PT, RZ, R9, RZ, P0, !PT ;  /* 0x00000009ff0b7210 */ /* 0x000fcc00007fe4ff */
[----:B------:R-:W4:Y:S01]  /*1ac0*/  LDG.E R11, desc[UR8][R10.64] ;  /* 0x000000080a0b7981 */ /* 0x000f22000c1e1900 */
[----:B0-----:R-:W-:Y:S01]  /*1ad0*/  HFMA2 R24, -RZ, RZ, 0.96630859375, -0.0022525787353515625 ;  /* 0x3bbb989dff187431 */ /* 0x001fe200000001ff */
[----:B------:R-:W-:Y:S02]  /*1ae0*/  MOV R26, 0x437c0000 ;  /* 0x437c0000001a7802 */ /* 0x000fe40000000f00 */
[----:B------:R-:W-:-:S04]  /*1af0*/  IADD3 R15, PT, PT, R19, R15, RZ ;  /* 0x0000000f130f7210 */ /* 0x000fc80007ffe0ff */
[----:B------:R-:W-:Y:S01]  /*1b00*/  ISETP.GE.AND P0, PT, R15, UR4, PT ;  /* 0x000000040f007c0c */ /* 0x000fe2000bf06270 */
[----:B-1----:R-:W-:-:S04]  /*1b10*/  FADD R29, -R12, R29 ;  /* 0x0000001d0c1d7221 */ /* 0x002fc80000000100 */
[----:B------:R-:W-:-:S04]  /*1b20*/  FFMA.SAT R5, R29, R24, 0.5 ;  /* 0x3f0000001d057423 */ /* 0x000fc80000002018 */
[----:B------:R-:W-:Y:S01]  /*1b30*/  FFMA.RM R4, R5, R26, 12582913 ;  /* 0x4b40000105047423 */ /* 0x000fe2000000401a */
[----:B--2---:R-:W-:-:S03]  /*1b40*/  FADD R27, -R12, R27 ;  /* 0x0000001b0c1b7221 */ /* 0x004fc60000000100 */
[----:B------:R-:W-:Y:S01]  /*1b50*/  FADD R6, R4, -12583039 ;  /* 0xcb40007f04067421 */ /* 0x000fe20000000000 */
[----:B------:R-:W-:Y:S01]  /*1b60*/  FFMA.SAT R5, R27, R24, 0.5 ;  /* 0x3f0000001b057423 */ /* 0x000fe20000002018 */
[C---:B---3--:R-:W-:Y:S02]  /*1b70*/  FADD R25, -R12.reuse, R25 ;  /* 0x000000190c197221 */ /* 0x048fe40000000100 */
[----:B------:R-:W-:Y:S01]  /*1b80*/  FFMA R6, R29, 1.4426950216293334961, -R6 ;  /* 0x3fb8aa3b1d067823 */ /* 0x000fe20000000806 */
[----:B------:R-:W-:Y:S01]  /*1b90*/  FFMA.RM R5, R5, R26, 12582913 ;  /* 0x4b40000105057423 */ /* 0x000fe2000000401a */
[----:B------:R-:W-:Y:S02]  /*1ba0*/  FFMA.SAT R9, R25, R24, 0.5 ;  /* 0x3f00000019097423 */ /* 0x000fe40000002018 */
[----:B------:R-:W-:Y:S01]  /*1bb0*/  FFMA R7, R29, 1.925963033500011079e-08, R6 ;  /* 0x32a570601d077823 */ /* 0x000fe20000000006 */
[C---:B------:R-:W-:Y:S01]  /*1bc0*/  FADD R6, R5.reuse, -12583039 ;  /* 0xcb40007f05067421 */ /* 0x040fe20000000000 */
[----:B----4-:R-:W-:Y:S01]  /*1bd0*/  FADD R11, -R12, R11 ;  /* 0x0000000b0c0b7221 */ /* 0x010fe20000000100 */
[----:B------:R-:W-:-:S02]  /*1be0*/  SHF.L.U32 R5, R5, 0x17, RZ ;  /* 0x0000001705057819 */ /* 0x000fc400000006ff */
[C---:B------:R-:W-:Y:S01]  /*1bf0*/  FFMA R6, R27.reuse, 1.4426950216293334961, -R6 ;  /* 0x3fb8aa3b1b067823 */ /* 0x040fe20000000806 */
[----:B------:R-:W0:Y:S03]  /*1c00*/  MUFU.EX2 R7, R7 ;  /* 0x0000000700077308 */ /* 0x000e260000000800 */
[----:B------:R-:W-:Y:S01]  /*1c10*/  FFMA R27, R27, 1.925963033500011079e-08, R6 ;  /* 0x32a570601b1b7823 */ /* 0x000fe20000000006 */
[----:B------:R-:W-:Y:S01]  /*1c20*/  FFMA.RM R6, R9, R26, 12582913 ;  /* 0x4b40000109067423 */ /* 0x000fe2000000401a */
[----:B------:R-:W-:-:S03]  /*1c30*/  FFMA.SAT R9, R11, R24, 0.5 ;  /* 0x3f0000000b097423 */ /* 0x000fc60000002018 */
[----:B------:R-:W-:Y:S01]  /*1c40*/  FADD R8, R6, -12583039 ;  /* 0xcb40007f06087421 */ /* 0x000fe20000000000 */
[----:B------:R-:W-:Y:S01]  /*1c50*/  FFMA.RM R26, R9, R26, 12582913 ;  /* 0x4b400001091a7423 */ /* 0x000fe2000000401a */
[----:B------:R-:W1:Y:S01]  /*1c60*/  MUFU.EX2 R27, R27 ;  /* 0x0000001b001b7308 */ /* 0x000e620000000800 */
[----:B------:R-:W-:Y:S01]  /*1c70*/  SHF.L.U32 R9, R4, 0x17, RZ ;  /* 0x0000001704097819 */ /* 0x000fe200000006ff */
[C---:B------:R-:W-:Y:S01]  /*1c80*/  FFMA R8, R25.reuse, 1.4426950216293334961, -R8 ;  /* 0x3fb8aa3b19087823 */ /* 0x040fe20000000808 */
[----:B------:R-:W-:Y:S01]  /*1c90*/  FADD R10, R26, -12583039 ;  /* 0xcb40007f1a0a7421 */ /* 0x000fe20000000000 */
[----:B------:R-:W-:Y:S02]  /*1ca0*/  IMAD.SHL.U32 R6, R6, 0x800000, RZ ;  /* 0x0080000006067824 */ /* 0x000fe400078e00ff */
[----:B------:R-:W-:Y:S01]  /*1cb0*/  FFMA R8, R25, 1.925963033500011079e-08, R8 ;  /* 0x32a5706019087823 */ /* 0x000fe20000000008 */
[----:B------:R-:W-:Y:S01]  /*1cc0*/  FFMA R10, R11, 1.4426950216293334961, -R10 ;  /* 0x3fb8aa3b0b0a7823 */ /* 0x000fe2000000080a */
[----:B0-----:R-:W-:-:S03]  /*1cd0*/  FFMA R18, R9, R7, R18 ;  /* 0x0000000709127223 */ /* 0x001fc60000000012 */
[----:B------:R-:W-:Y:S01]  /*1ce0*/  FFMA R10, R11, 1.925963033500011079e-08, R10 ;  /* 0x32a570600b0a7823 */ /* 0x000fe2000000000a */
[----:B------:R-:W0:Y:S01]  /*1cf0*/  MUFU.EX2 R8, R8 ;  /* 0x0000000800087308 */ /* 0x000e220000000800 */
[----:B-1----:R-:W-:Y:S01]  /*1d00*/  FFMA R5, R5, R27, R18 ;  /* 0x0000001b05057223 */ /* 0x002fe20000000012 */
[----:B------:R-:W-:-:S06]  /*1d10*/  SHF.L.U32 R18, R26, 0x17, RZ ;  /* 0x000000171a127819 */ /* 0x000fcc00000006ff */
[----:B------:R-:W1:Y:S01]  /*1d20*/  MUFU.EX2 R10, R10 ;  /* 0x0000000a000a7308 */ /* 0x000e620000000800 */
[----:B0-----:R-:W-:-:S04]  /*1d30*/  FFMA R5, R6, R8, R5 ;  /* 0x0000000806057223 */ /* 0x001fc80000000005 */
[----:B-1----:R-:W-:Y:S01]  /*1d40*/  FFMA R18, R18, R10, R5 ;  /* 0x0000000a12127223 */ /* 0x002fe20000000005 */
[----:B------:R-:W-:Y:S06]  /*1d50*/  @!P0 BRA `(.L_x_72) ;  /* 0xfffffffc00308947 */ /* 0x000fec000383ffff */
.L_x_68:
[----:B------:R-:W-:Y:S05]  /*1d60*/  BSYNC.RECONVERGENT B0 ;  /* 0x0000000000007941 */ /* 0x000fea0003800200 */
.L_x_67:
[----:B------:R-:W2:Y:S01]  /*1d70*/  S2UR UR5, SR_CgaCtaId ;  /* 0x00000000000579c3 */ /* 0x000ea20000008800 */
[----:B------:R-:W-:Y:S01]  /*1d80*/  ISETP.GE.U32.AND P0, PT, R3, 0x2, PT ;  /* 0x000000020300780c */ /* 0x000fe20003f06070 */
[----:B------:R-:W-:Y:S01]  /*1d90*/  UMOV UR4, 0x400 ;  /* 0x0000040000047882 */ /* 0x000fe20000000000 */
[----:B------:R3:W-:Y:S01]  /*1da0*/  STS [R13], R18 ;  /* 0x000000120d007388 */ /* 0x0007e20000000800 */
[----:B--2---:R-:W-:-:S04]  /*1db0*/  ULEA UR4, UR5, UR4, 0x18 ;  /* 0x0000000405047291 */ /* 0x004fc8000f8ec0ff */
[----:B------:R-:W-:Y:S06]  /*1dc0*/  BAR.SYNC.DEFER_BLOCKING 0x0 ;  /* 0x0000000000007b1d */ /* 0x000fec0000010000 */
[----:B---3--:R-:W-:Y:S05]  /*1dd0*/  @!P0 BRA `(.L_x_73) ;  /* 0x0000000000308947 */ /* 0x008fea0003800000 */
[----:B------:R-:W-:-:S07]  /*1de0*/  MOV R4, R3 ;  /* 0x0000000300047202 */ /* 0x000fce0000000f00 */
.L_x_74:
[----:B------:R-:W-:-:S04]  /*1df0*/  SHF.R.U32.HI R7, RZ, 0x1, R4 ;  /* 0x00000001ff077819 */ /* 0x000fc80000011604 */
[----:B------:R-:W-:-:S13]  /*1e00*/  ISETP.GE.U32.AND P0, PT, R20, R7, PT ;  /* 0x000000071400720c */ /* 0x000fda0003f06070 */
[----:B------:R-:W-:Y:S01]  /*1e10*/  @!P0 LEA R5, R7, R13, 0x2 ;  /* 0x0000000d07058211 */ /* 0x000fe200078e10ff */
[----:B------:R-:W-:Y:S05]  /*1e20*/  @!P0 LDS R6, [R13] ;  /* 0x000000000d068984 */ /* 0x000fea0000000800 */
[----:B------:R-:W2:Y:S02]  /*1e30*/  @!P0 LDS R5, [R5] ;  /* 0x0000000005058984 */ /* 0x000ea40000000800 */
[----:B--2---:R-:W-:-:S05]  /*1e40*/  @!P0 FADD R6, R5, R6 ;  /* 0x0000000605068221 */ /* 0x004fca0000000000 */
[----:B------:R2:W-:Y:S01]  /*1e50*/  @!P0 STS [R13], R6 ;  /* 0x000000060d008388 */ /* 0x0005e20000000800 */
[----:B------:R-:W-:Y:S01]  /*1e60*/  BAR.SYNC.DEFER_BLOCKING 0x0 ;  /* 0x0000000000007b1d */ /* 0x000fe20000010000 */
[----:B------:R-:W-:Y:S02]  /*1e70*/  ISETP.GT.U32.AND P0, PT, R4, 0x3, PT ;  /* 0x000000030400780c */ /* 0x000fe40003f04070 */
[----:B------:R-:W-:-:S11]  /*1e80*/  MOV R4, R7 ;  /* 0x0000000700047202 */ /* 0x000fd60000000f00 */
[----:B--2---:R-:W-:Y:S05]  /*1e90*/  @P0 BRA `(.L_x_74) ;  /* 0xfffffffc00d40947 */ /* 0x004fea000383ffff */
.L_x_73:
[----:B------:R-:W2:Y:S01]  /*1ea0*/  LDC.64 R28, c[0x0][0x388] ;  /* 0x0000e200ff1c7b82 */ /* 0x000ea20000000a00 */
[----:B------:R-:W-:Y:S01]  /*1eb0*/  ISETP.GE.AND P1, PT, R20, R0, PT ;  /* 0x000000001400720c */ /* 0x000fe20003f26270 */
[----:B0-----:R-:W0:Y:S01]  /*1ec0*/  LDS R13, [UR4] ;  /* 0x00000004ff0d7984 */ /* 0x001e220008000800 */
[----:B------:R-:W-:Y:S05]  /*1ed0*/  BSSY.RECONVERGENT B0, `(.L_x_75) ;  /* 0x0000155000007945 */ /* 0x000fea0003800200 */
[----:B------:R-:W-:Y:S01]  /*1ee0*/  BAR.SYNC.DEFER_BLOCKING 0x0 ;  /* 0x0000000000007b1d */ /* 0x000fe20000010000 */
[----:B--2---:R-:W-:-:S04]  /*1ef0*/  LEA R28, P0, R2, R28, 0x2 ;  /* 0x0000001c021c7211 */ /* 0x004fc800078010ff */
[----:B------:R-:W-:Y:S01]  /*1f00*/  LEA.HI.X R29, R2, R29, R21, 0x2, P0 ;  /* 0x0000001d021d7211 */ /* 0x000fe200000f1415 */
[----:B0-----:R-:W-:Y:S08]  /*1f10*/  @P1 BRA `(.L_x_76) ;  /* 0x0000001400401947 */ /* 0x001ff00003800000 */
[----:B------:R-:W0:Y:S01]  /*1f20*/  I2F.U32.RP R7, R3 ;  /* 0x0000000300077306 */ /* 0x000e220000209000 */
[----:B------:R-:W-:Y:S01]  /*1f30*/  IADD3 R9, PT, PT, R20, R3, RZ ;  /* 0x0000000314097210 */ /* 0x000fe20007ffe0ff */
[----:B------:R-:W-:Y:S01]  /*1f40*/  BSSY.RECONVERGENT B3, `(.L_x_77) ;  /* 0x000007e000037945 */ /* 0x000fe20003800200 */
[----:B------:R-:W-:Y:S02]  /*1f50*/  ISETP.NE.U32.AND P2, PT, R3, RZ, PT ;  /* 0x000000ff0300720c */ /* 0x000fe40003f45070 */
[----:B------:R-:W-:Y:S02]  /*1f60*/  ISETP.GE.AND P0, PT, R9, R0, PT ;  /* 0x000000000900720c */ /* 0x000fe40003f06270 */
[----:B------:R-:W-:Y:S02]  /*1f70*/  VIMNMX R6, PT, PT, R0, R9, !PT ;  /* 0x0000000900067248 */ /* 0x000fe40007fe0100 */
[----:B------:R-:W-:-:S04]  /*1f80*/  SEL R10, RZ, 0x1, P0 ;  /* 0x00000001ff0a7807 */ /* 0x000fc80000000000 */
[----:B------:R-:W-:Y:S01]  /*1f90*/  IADD3 R6, PT, PT, R6, -R9, -R10 ;  /* 0x8000000906067210 */ /* 0x000fe20007ffe80a */
[----:B0-----:R-:W0:Y:S02]  /*1fa0*/  MUFU.RCP R7, R7 ;  /* 0x0000000700077308 */ /* 0x001e240000001000 */
[----:B0-----:R-:W-:-:S06]  /*1fb0*/  IADD3 R4, PT, PT, R7, 0xffffffe, RZ ;  /* 0x0ffffffe07047810 */ /* 0x001fcc0007ffe0ff */
[----:B------:R0:W2:Y:S02]  /*1fc0*/  F2I.FTZ.U32.TRUNC.NTZ R5, R4 ;  /* 0x0000000400057305 */ /* 0x0000a4000021f000 */
[----:B0-----:R-:W-:Y:S01]  /*1fd0*/  HFMA2 R4, -RZ, RZ, 0, 0 ;  /* 0x00000000ff047431 */ /* 0x001fe200000001ff */
[----:B--2---:R-:W-:-:S05]  /*1fe0*/  IADD3 R8, PT, PT, RZ, -R5, RZ ;  /* 0x80000005ff087210 */ /* 0x004fca0007ffe0ff */
        /* <DEDUP_REMOVED lines=9> */
[----:B------:R-:W-:Y:S01]  /*2080*/  @P1 VIADD R5, R5, 0x1 ;  /* 0x0000000105051836 */ /* 0x000fe20000000000 */
[----:B------:R-:W-:-:S04]  /*2090*/  @!P2 LOP3.LUT R5, RZ, R3, RZ, 0x33, !PT ;  /* 0x00000003ff05a212 */ /* 0x000fc800078e33ff */
[----:B------:R-:W-:-:S04]  /*20a0*/  IADD3 R10, PT, PT, R10, R5, RZ ;  /* 0x000000050a0a7210 */ /* 0x000fc80007ffe0ff */
[----:B------:R-:W-:-:S04]  /*20b0*/  LOP3.LUT R4, R10, 0x1, RZ, 0xc0, !PT ;  /* 0x000000010a047812 */ /* 0x000fc800078ec0ff */
[----:B------:R-:W-:-:S13]  /*20c0*/  ISETP.NE.U32.AND P0, PT, R4, 0x1, PT ;  /* 0x000000010400780c */ /* 0x000fda0003f05070 */
[----:B------:R-:W-:Y:S05]  /*20d0*/  @!P0 BRA `(.L_x_78) ;  /* 0x0000000400908947 */ /* 0x000fea0003800000 */
[----:B------:R-:W1:Y:S01]  /*20e0*/  LDG.E.128 R4, desc[UR8][R16.64] ;  /* 0x0000000810047981 */ /* 0x000e62000c1e1d00 */
[----:B------:R-:W-:Y:S01]  /*20f0*/  MOV R11, 0x3bbb989d ;  /* 0x3bbb989d000b7802 */ /* 0x000fe20000000f00 */
[----:B------:R-:W0:Y:S01]  /*2100*/  MUFU.RCP R18, R13 ;  /* 0x0000000d00127308 */ /* 0x000e220000001000 */
[----:B------:R-:W-:Y:S01]  /*2110*/  MOV R15, 0x437c0000 ;  /* 0x437c0000000f7802 */ /* 0x000fe20000000f00 */
[----:B------:R-:W-:Y:S01]  /*2120*/  BSSY.RECONVERGENT B4, `(.L_x_79) ;  /* 0x0000014000047945 */ /* 0x000fe20003800200 */
[----:B-1----:R-:W-:-:S04]  /*2130*/  FADD R4, -R12, R4 ;  /* 0x000000040c047221 */ /* 0x002fc80000000100 */
[----:B------:R-:W-:-:S04]  /*2140*/  FFMA.SAT R8, R4, R11, 0.5 ;  /* 0x3f00000004087423 */ /* 0x000fc8000000200b */
[----:B------:R-:W-:Y:S01]  /*2150*/  FFMA.RM R8, R8, R15, 12582913 ;  /* 0x4b40000108087423 */ /* 0x000fe2000000400f */
[----:B0-----:R-:W-:-:S03]  /*2160*/  FFMA R15, -R13, R18, 1 ;  /* 0x3f8000000d0f7423 */ /* 0x001fc60000000112 */
[C---:B------:R-:W-:Y:S01]  /*2170*/  FADD R11, R8.reuse, -12583039 ;  /* 0xcb40007f080b7421 */ /* 0x040fe20000000000 */
[----:B------:R-:W-:Y:S01]  /*2180*/  SHF.L.U32 R26, R8, 0x17, RZ ;  /* 0x00000017081a7819 */ /* 0x000fe200000006ff */
[----:B------:R-:W-:Y:S02]  /*2190*/  FFMA R15, R18, R15, R18 ;  /* 0x0000000f120f7223 */ /* 0x000fe40000000012 */
[----:B------:R-:W-:-:S04]  /*21a0*/  FFMA R11, R4, 1.4426950216293334961, -R11 ;  /* 0x3fb8aa3b040b7823 */ /* 0x000fc8000000080b */
[----:B------:R-:W-:-:S06]  /*21b0*/  FFMA R11, R4, 1.925963033500011079e-08, R11 ;  /* 0x32a57060040b7823 */ /* 0x000fcc000000000b */
        /* <DEDUP_REMOVED lines=8> */
[----:B------:R-:W-:Y:S05]  /*2240*/  CALL.REL.NOINC `($__internal_1_$__cuda_sm3x_div_rn_noftz_f32_slowpath) ;  /* 0x0000001c007c7944 */ /* 0x000fea0003c00000 */
[----:B------:R-:W-:-:S07]  /*2250*/  MOV R4, R8 ;  /* 0x0000000800047202 */ /* 0x000fce0000000f00 */
.L_x_80:
[----:B------:R-:W-:Y:S05]  /*2260*/  BSYNC.RECONVERGENT B4 ;  /* 0x0000000000047941 */ /* 0x000fea0003800200 */
.L_x_79:
[----:B------:R-:W-:Y:S02]  /*2270*/  HFMA2 R8, -RZ, RZ, 0.96630859375, -0.0022525787353515625 ;  /* 0x3bbb989dff087431 */ /* 0x000fe400000001ff */
[----:B------:R-:W-:Y:S01]  /*2280*/  FADD R5, -R12, R5 ;  /* 0x000000050c057221 */ /* 0x000fe20000000100 */
[----:B------:R-:W-:Y:S01]  /*2290*/  MOV R11, 0x437c0000 ;  /* 0x437c0000000b7802 */ /* 0x000fe20000000f00 */
[----:B------:R-:W0:Y:S01]  /*22a0*/  MUFU.RCP R18, R13 ;  /* 0x0000000d00127308 */ /* 0x000e220000001000 */
[----:B------:R-:W-:Y:S01]  /*22b0*/  BSSY.RECONVERGENT B4, `(.L_x_81) ;  /* 0x0000013000047945 */ /* 0x000fe20003800200 */
[----:B------:R-:W-:-:S04]  /*22c0*/  FFMA.SAT R8, R5, R8, 0.5 ;  /* 0x3f00000005087423 */ /* 0x000fc80000002008 */
[----:B------:R-:W-:-:S04]  /*22d0*/  FFMA.RM R8, R8, R11, 12582913 ;  /* 0x4b40000108087423 */ /* 0x000fc8000000400b */
[C---:B------:R-:W-:Y:S01]  /*22e0*/  FADD R16, R8.reuse, -12583039 ;  /* 0xcb40007f08107421 */ /* 0x040fe20000000000 */
[----:B------:R-:W-:Y:S01]  /*22f0*/  SHF.L.U32 R8, R8, 0x17, RZ ;  /* 0x0000001708087819 */ /* 0x000fe200000006ff */
[----:B0-----:R-:W-:Y:S02]  /*2300*/  FFMA R11, -R13, R18, 1 ;  /* 0x3f8000000d0b7423 */ /* 0x001fe40000000112 */
        /* <DEDUP_REMOVED lines=13> */
.L_x_82:
[----:B------:R-:W-:Y:S05]  /*23e0*/  BSYNC.RECONVERGENT B4 ;  /* 0x0000000000047941 */ /* 0x000fea0003800200 */
.L_x_81:
        /* <DEDUP_REMOVED lines=8> */
[----:B------:R-:W-:Y:S02]  /*2470*/  IMAD.SHL.U32 R8, R8, 0x800000, RZ ;  /* 0x0080000008087824 */ /* 0x000fe400078e00ff */
[----:B0-----:R-:W-:Y:S01]  /*2480*/  FFMA R15, -R13, R16, 1 ;  /* 0x3f8000000d0f7423 */ /* 0x001fe20000000110 */
[----:B------:R-:W-:-:S04]  /*2490*/  FFMA R11, R6, 1.4426950216293334961, -R11 ;  /* 0x3fb8aa3b060b7823 */ /* 0x000fc8000000080b */
[----:B------:R-:W-:Y:S01]  /*24a0*/  FFMA R11, R6, 1.925963033500011079e-08, R11 ;  /* 0x32a57060060b7823 */ /* 0x000fe2000000000b */
[----:B------:R-:W-:-:S05]  /*24b0*/  FFMA R6, R16, R15, R16 ;  /* 0x0000000f10067223 */ /* 0x000fca0000000010 */
        /* <DEDUP_REMOVED lines=10> */
.L_x_84:
[----:B------:R-:W-:Y:S05]  /*2560*/  BSYNC.RECONVERGENT B4 ;  /* 0x0000000000047941 */ /* 0x000fea0003800200 */
.L_x_83:
        /* <DEDUP_REMOVED lines=23> */
.L_x_86:
[----:B------:R-:W-:Y:S05]  /*26e0*/  BSYNC.RECONVERGENT B4 ;  /* 0x0000000000047941 */ /* 0x000fea0003800200 */
.L_x_85:
[----:B------:R-:W-:Y:S01]  /*26f0*/  IMAD.WIDE.U32 R16, R20, 0x10, R28 ;  /* 0x0000001014107825 */ /* 0x000fe200078e001c */
[----:B------:R-:W-:-:S04]  /*2700*/  MOV R20, R9 ;  /* 0x0000000900147202 */ /* 0x000fc80000000f00 */
[----:B------:R0:W-:Y:S03]  /*2710*/  STG.E.128 desc[UR8][R16.64], R4 ;  /* 0x0000000410007986 */ /* 0x0001e6000c101d08 */
.L_x_78:
[----:B------:R-:W-:Y:S05]  /*2720*/  BSYNC.RECONVERGENT B3 ;  /* 0x0000000000037941 */ /* 0x000fea0003800200 */
.L_x_77:
[----:B------:R-:W-:-:S13]  /*2730*/  ISETP.NE.AND P0, PT, R10, RZ, PT ;  /* 0x000000ff0a00720c */ /* 0x000fda0003f05270 */
[----:B------:R-:W-:Y:S05]  /*2740*/  @!P0 BRA `(.L_x_76) ;  /* 0x0000000c00348947 */ /* 0x000fea0003800000 */
[----:B------:R-:W-:-:S07]  /*2750*/  IADD3 R25, PT, PT, R20, R3, RZ ;  /* 0x0000000314197210 */ /* 0x000fce0007ffe0ff */
.L_x_103:
[----:B0-2---:R-:W-:-:S06]  /*2760*/  IMAD.WIDE.U32 R4, R20, 0x10, R22 ;  /* 0x0000001014047825 */ /* 0x005fcc00078e0016 */
[----:B------:R-:W1:Y:S01]  /*2770*/  LDG.E.128 R4, desc[UR8][R4.64] ;  /* 0x0000000804047981 */ /* 0x000e62000c1e1d00 */
[----:B------:R-:W-:Y:S01]  /*2780*/  HFMA2 R9, -RZ, RZ, 0.96630859375, -0.0022525787353515625 ;  /* 0x3bbb989dff097431 */ /* 0x000fe200000001ff */
[----:B------:R-:W-:Y:S01]  /*2790*/  MOV R10, 0x437c0000 ;  /* 0x437c0000000a7802 */ /* 0x000fe20000000f00 */
[----:B------:R-:W-:Y:S01]  /*27a0*/  BSSY.RECONVERGENT B3, `(.L_x_87) ;  /* 0x0000015000037945 */ /* 0x000fe20003800200 */
[----:B-1----:R-:W-:-:S04]  /*27b0*/  FADD R8, -R12, R4 ;  /* 0x000000040c087221 */ /* 0x002fc80000000100 */
[----:B------:R-:W-:-:S04]  /*27c0*/  FFMA.SAT R9, R8, R9, 0.5 ;  /* 0x3f00000008097423 */ /* 0x000fc80000002009 */
[----:B------:R-:W-:Y:S02]  /*27d0*/  FFMA.RM R9, R9, R10, 12582913 ;  /* 0x4b40000109097423 */ /* 0x000fe4000000400a */
[----:B------:R-:W0:Y:S02]  /*27e0*/  MUFU.RCP R10, R13 ;  /* 0x0000000d000a7308 */ /* 0x000e240000001000 */
[C---:B------:R-:W-:Y:S01]  /*27f0*/  FADD R11, R9.reuse, -12583039 ;  /* 0xcb40007f090b7421 */ /* 0x040fe20000000000 */
[----:B------:R-:W-:-:S03]  /*2800*/  SHF.L.U32 R9, R9, 0x17, RZ ;  /* 0x0000001709097819 */ /* 0x000fc600000006ff */
[----:B------:R-:W-:-:S04]  /*2810*/  FFMA R11, R8, 1.4426950216293334961, -R11 ;  /* 0x3fb8aa3b080b7823 */ /* 0x000fc8000000080b */
[----:B------:R-:W-:-:S04]  /*2820*/  FFMA R11, R8, 1.925963033500011079e-08, R11 ;  /* 0x32a57060080b7823 */ /* 0x000fc8000000000b */
[----:B------:R-:W1:Y:S01]  /*2830*/  MUFU.EX2 R8, R11 ;  /* 0x0000000b00087308 */ /* 0x000e620000000800 */
[----:B0-----:R-:W-:-:S04]  /*2840*/  FFMA R15, -R13, R10, 1 ;  /* 0x3f8000000d0f7423 */ /* 0x001fc8000000010a */
[----:B------:R-:W-:Y:S01]  /*2850*/  FFMA R4, R10, R15, R10 ;  /* 0x0000000f0a047223 */ /* 0x000fe2000000000a */
[----:B-1----:R-:W-:-:S04]  /*2860*/  FMUL R26, R9, R8 ;  /* 0x00000008091a7220 */ /* 0x002fc80000400000 */
        /* <DEDUP_REMOVED lines=8> */
.L_x_88:
[----:B------:R-:W-:Y:S05]  /*28f0*/  BSYNC.RECONVERGENT B3 ;  /* 0x0000000000037941 */ /* 0x000fea0003800200 */
.L_x_87:
[----:B------:R-:W-:Y:S02]  /*2900*/  HFMA2 R9, -RZ, RZ, 3.7421875, 0 ;  /* 0x437c0000ff097431 */ /* 0x000fe400000001ff */
[----:B------:R-:W-:Y:S02]  /*2910*/  IMAD.MOV.U32 R8, RZ, RZ, 0x3bbb989d ;  /* 0x3bbb989dff087424 */ /* 0x000fe400078e00ff */
[----:B------:R-:W-:Y:S01]  /*2920*/  FADD R5, -R12, R5 ;  /* 0x000000050c057221 */ /* 0x000fe20000000100 */
[----:B------:R-:W0:Y:S01]  /*2930*/  MUFU.RCP R16, R13 ;  /* 0x0000000d00107308 */ /* 0x000e220000001000 */
[----:B------:R-:W-:Y:S02]  /*2940*/  BSSY.RECONVERGENT B3, `(.L_x_89) ;  /* 0x0000013000037945 */ /* 0x000fe40003800200 */
[----:B------:R-:W-:-:S04]  /*2950*/  FFMA.SAT R8, R5, R8, 0.5 ;  /* 0x3f00000005087423 */ /* 0x000fc80000002008 */
[----:B------:R-:W-:-:S04]  /*2960*/  FFMA.RM R8, R8, R9, 12582913 ;  /* 0x4b40000108087423 */ /* 0x000fc80000004009 */
[C---:B------:R-:W-:Y:S01]  /*2970*/  FADD R10, R8.reuse, -12583039 ;  /* 0xcb40007f080a7421 */ /* 0x040fe20000000000 */
[----:B------:R-:W-:-:S03]  /*2980*/  SHF.L.U32 R8, R8, 0x17, RZ ;  /* 0x0000001708087819 */ /* 0x000fc600000006ff */
[----:B------:R-:W-:Y:S01]  /*2990*/  FFMA R10, R5, 1.4426950216293334961, -R10 ;  /* 0x3fb8aa3b050a7823 */ /* 0x000fe2000000080a */
[----:B0-----:R-:W-:-:S03]  /*29a0*/  FFMA R9, -R13, R16, 1 ;  /* 0x3f8000000d097423 */ /* 0x001fc60000000110 */
        /* <DEDUP_REMOVED lines=12> */
.L_x_90:
[----:B------:R-:W-:Y:S05]  /*2a70*/  BSYNC.RECONVERGENT B3 ;  /* 0x0000000000037941 */ /* 0x000fea0003800200 */
.L_x_89:
        /* <DEDUP_REMOVED lines=23> */
.L_x_92:
[----:B------:R-:W-:Y:S05]  /*2bf0*/  BSYNC.RECONVERGENT B3 ;  /* 0x0000000000037941 */ /* 0x000fea0003800200 */
.L_x_91:
        /* <DEDUP_REMOVED lines=23> */
.L_x_94:
[----:B------:R-:W-:Y:S05]  /*2d70*/  BSYNC.RECONVERGENT B3 ;  /* 0x0000000000037941 */ /* 0x000fea0003800200 */
.L_x_93:
[----:B------:R-:W-:-:S04]  /*2d80*/  IMAD.WIDE.U32 R16, R20, 0x10, R28 ;  /* 0x0000001014107825 */ /* 0x000fc800078e001c */
[----:B------:R-:W-:Y:S01]  /*2d90*/  IMAD.WIDE.U32 R8, R25, 0x10, R22 ;  /* 0x0000001019087825 */ /* 0x000fe200078e0016 */
[----:B------:R0:W-:Y:S05]  /*2da0*/  STG.E.128 desc[UR8][R16.64], R4 ;  /* 0x0000000410007986 */ /* 0x0001ea000c101d08 */
[----:B------:R-:W2:Y:S01]  /*2db0*/  LDG.E.128 R8, desc[UR8][R8.64] ;  /* 0x0000000808087981 */ /* 0x000ea2000c1e1d00 */
[----:B------:R-:W-:Y:S02]  /*2dc0*/  HFMA2 R19, -RZ, RZ, 3.7421875, 0 ;  /* 0x437c0000ff137431 */ /* 0x000fe400000001ff */
[----:B------:R-:W-:Y:S01]  /*2dd0*/  IMAD.MOV.U32 R18, RZ, RZ, 0x3bbb989d ;  /* 0x3bbb989dff127424 */ /* 0x000fe200078e00ff */
[----:B------:R-:W-:Y:S01]  /*2de0*/  BSSY.RECONVERGENT B3, `(.L_x_95) ;  /* 0x0000015000037945 */ /* 0x000fe20003800200 */
[----:B--2---:R-:W-:-:S04]  /*2df0*/  FADD R15, -R12, R8 ;  /* 0x000000080c0f7221 */ /* 0x004fc80000000100 */
[----:B------:R-:W-:-:S04]  /*2e00*/  FFMA.SAT R18, R15, R18, 0.5 ;  /* 0x3f0000000f127423 */ /* 0x000fc80000002012 */
[----:B------:R-:W-:Y:S02]  /*2e10*/  FFMA.RM R18, R18, R19, 12582913 ;  /* 0x4b40000112127423 */ /* 0x000fe40000004013 */
[----:B------:R-:W1:Y:S02]  /*2e20*/  MUFU.RCP R19, R13 ;  /* 0x0000000d00137308 */ /* 0x000e640000001000 */
[C---:B------:R-:W-:Y:S01]  /*2e30*/  FADD R24, R18.reuse, -12583039 ;  /* 0xcb40007f12187421 */ /* 0x040fe20000000000 */
[----:B------:R-:W-:-:S03]  /*2e40*/  SHF.L.U32 R18, R18, 0x17, RZ ;  /* 0x0000001712127819 */ /* 0x000fc600000006ff */
[----:B------:R-:W-:-:S04]  /*2e50*/  FFMA R24, R15, 1.4426950216293334961, -R24 ;  /* 0x3fb8aa3b0f187823 */ /* 0x000fc80000000818 */
[----:B------:R-:W-:-:S04]  /*2e60*/  FFMA R24, R15, 1.925963033500011079e-08, R24 ;  /* 0x32a570600f187823 */ /* 0x000fc80000000018 */
[----:B0-----:R-:W0:Y:S01]  /*2e70*/  MUFU.EX2 R5, R24 ;  /* 0x0000001800057308 */ /* 0x001e220000000800 */
[----:B-1----:R-:W-:-:S04]  /*2e80*/  FFMA R4, -R13, R19, 1 ;  /* 0x3f8000000d047423 */ /* 0x002fc80000000113 */
[----:B------:R-:W-:Y:S01]  /*2e90*/  FFMA R4, R19, R4, R19 ;  /* 0x0000000413047223 */ /* 0x000fe20000000013 */
[----:B0-----:R-:W-:-:S04]  /*2ea0*/  FMUL R26, R18, R5 ;  /* 0x00000005121a7220 */ /* 0x001fc80000400000 */
        /* <DEDUP_REMOVED lines=8> */
.L_x_96:
[----:B------:R-:W-:Y:S05]  /*2f30*/  BSYNC.RECONVERGENT B3 ;  /* 0x0000000000037941 */ /* 0x000fea0003800200 */
.L_x_95:
[----:B------:R-:W-:Y:S02]  /*2f40*/  HFMA2 R6, -RZ, RZ, 0.96630859375, -0.0022525787353515625 ;  /* 0x3bbb989dff067431 */ /* 0x000fe400000001ff */
[----:B------:R-:W-:Y:S01]  /*2f50*/  FADD R9, -R12, R9 ;  /* 0x000000090c097221 */ /* 0x000fe20000000100 */
[----:B------:R-:W-:Y:S01]  /*2f60*/  MOV R8, 0x437c0000 ;  /* 0x437c000000087802 */ /* 0x000fe20000000f00 */
[----:B------:R-:W-:Y:S02]  /*2f70*/  BSSY.RECONVERGENT B3, `(.L_x_97) ;  /* 0x0000014000037945 */ /* 0x000fe40003800200 */
[----:B------:R-:W-:-:S04]  /*2f80*/  FFMA.SAT R5, R9, R6, 0.5 ;  /* 0x3f00000009057423 */ /* 0x000fc80000002006 */
[----:B------:R-:W-:Y:S02]  /*2f90*/  FFMA.RM R5, R5, R8, 12582913 ;  /* 0x4b40000105057423 */ /* 0x000fe40000004008 */
[----:B------:R-:W0:Y:S02]  /*2fa0*/  MUFU.RCP R8, R13 ;  /* 0x0000000d00087308 */ /* 0x000e240000001000 */
[C---:B------:R-:W-:Y:S01]  /*2fb0*/  FADD R6, R5.reuse, -12583039 ;  /* 0xcb40007f05067421 */ /* 0x040fe20000000000 */
[----:B------:R-:W-:-:S03]  /*2fc0*/  SHF.L.U32 R5, R5, 0x17, RZ ;  /* 0x0000001705057819 */ /* 0x000fc600000006ff */
[----:B------:R-:W-:-:S04]  /*2fd0*/  FFMA R6, R9, 1.4426950216293334961, -R6 ;  /* 0x3fb8aa3b09067823 */ /* 0x000fc80000000806 */
[----:B------:R-:W-:-:S06]  /*2fe0*/  FFMA R6, R9, 1.925963033500011079e-08, R6 ;  /* 0x32a5706009067823 */ /* 0x000fcc0000000006 */
[----:B------:R-:W1:Y:S01]  /*2ff0*/  MUFU.EX2 R6, R6 ;  /* 0x0000000600067308 */ /* 0x000e620000000800 */
[----:B0-----:R-:W-:Y:S01]  /*3000*/  FFMA R7, -R13, R8, 1 ;  /* 0x3f8000000d077423 */ /* 0x001fe20000000108 */
[----:B-1----:R-:W-:-:S03]  /*3010*/  FMUL R26, R5, R6 ;  /* 0x00000006051a7220 */ /* 0x002fc60000400000 */
[----:B------:R-:W-:-:S03]  /*3020*/  FFMA R5, R8, R7, R8 ;  /* 0x0000000708057223 */ /* 0x000fc60000000008 */
        /* <DEDUP_REMOVED lines=8> */
.L_x_98:
[----:B------:R-:W-:Y:S05]  /*30b0*/  BSYNC.RECONVERGENT B3 ;  /* 0x0000000000037941 */ /* 0x000fea0003800200 */
.L_x_97:
        /* <DEDUP_REMOVED lines=11> */
[----:B------:R-:W-:-:S06]  /*3170*/  FFMA R7, R10, 1.925963033500011079e-08, R7 ;  /* 0x32a570600a077823 */ /* 0x000fcc0000000007 */
        /* <DEDUP_REMOVED lines=11> */
.L_x_100:
[----:B------:R-:W-:Y:S05]  /*3230*/  BSYNC.RECONVERGENT B3 ;  /* 0x0000000000037941 */ /* 0x000fea0003800200 */
.L_x_99:
[----:B------:R-:W-:Y:S02]  /*3240*/  HFMA2 R10, -RZ, RZ, 3.7421875, 0 ;  /* 0x437c0000ff0a7431 */ /* 0x000fe400000001ff */
[----:B------:R-:W-:Y:S02]  /*3250*/  IMAD.MOV.U32 R8, RZ, RZ, 0x3bbb989d ;  /* 0x3bbb989dff087424 */ /* 0x000fe400078e00ff */
[----:B------:R-:W-:Y:S01]  /*3260*/  FADD R11, -R12, R11 ;  /* 0x0000000b0c0b7221 */ /* 0x000fe20000000100 */
[----:B------:R-:W-:Y:S03]  /*3270*/  BSSY.RECONVERGENT B3, `(.L_x_101) ;  /* 0x0000014000037945 */ /* 0x000fe60003800200 */
        /* <DEDUP_REMOVED lines=19> */
.L_x_102:
[----:B------:R-:W-:Y:S05]  /*33b0*/  BSYNC.RECONVERGENT B3 ;  /* 0x0000000000037941 */ /* 0x000fea0003800200 */
.L_x_101:
[----:B------:R-:W-:Y:S01]  /*33c0*/  IMAD.WIDE.U32 R8, R25, 0x10, R28 ;  /* 0x0000001019087825 */ /* 0x000fe200078e001c */
[C---:B------:R-:W-:Y:S02]  /*33d0*/  IADD3 R20, PT, PT, R3.reuse, R20, R3 ;  /* 0x0000001403147210 */ /* 0x040fe40007ffe003 */
[----:B------:R-:W-:Y:S02]  /*33e0*/  LEA R25, R3, R25, 0x1 ;  /* 0x0000001903197211 */ /* 0x000fe400078e08ff */
[----:B------:R2:W-:Y:S01]  /*33f0*/  STG.E.128 desc[UR8][R8.64], R4 ;  /* 0x0000000408007986 */ /* 0x0005e2000c101d08 */
[----:B------:R-:W-:-:S13]  /*3400*/  ISETP.GE.AND P0, PT, R20, R0, PT ;  /* 0x000000001400720c */ /* 0x000fda0003f06270 */
[----:B------:R-:W-:Y:S05]  /*3410*/  @!P0 BRA `(.L_x_103) ;  /* 0xfffffff000d08947 */ /* 0x000fea000383ffff */
.L_x_76:
[----:B------:R-:W-:Y:S05]  /*3420*/  BSYNC.RECONVERGENT B0 ;  /* 0x0000000000007941 */ /* 0x000fea0003800200 */
.L_x_75:
[----:B------:R-:W3:Y:S02]  /*3430*/  LDCU UR4, c[0x0][0x394] ;  /* 0x00007280ff0477ac */ /* 0x000ee40008000800 */
[----:B---3--:R-:W-:-:S13]  /*3440*/  ISETP.GE.AND P0, PT, R14, UR4, PT ;  /* 0x000000040e007c0c */ /* 0x008fda000bf06270 */
[----:B------:R-:W-:Y:S05]  /*3450*/  @P0 EXIT ;  /* 0x000000000000094d */ /* 0x000fea0003800000 */
[----:B--2---:R-:W2:Y:S01]  /*3460*/  I2F.U32.RP R8, R3 ;  /* 0x0000000300087306 */ /* 0x004ea20000209000 */
[----:B------:R-:W-:Y:S01]  /*3470*/  IADD3 R0, PT, PT, R14, R3, RZ ;  /* 0x000000030e007210 */ /* 0x000fe20007ffe0ff */
[----:B------:R-:W-:Y:S01]  /*3480*/  BSSY.RECONVERGENT B0, `(.L_x_104) ;  /* 0x0000040000007945 */ /* 0x000fe20003800200 */
[----:B------:R-:W-:Y:S02]  /*3490*/  ISETP.NE.U32.AND P2, PT, R3, RZ, PT ;  /* 0x000000ff0300720c */ /* 0x000fe40003f45070 */
[C---:B------:R-:W-:Y:S02]  /*34a0*/  ISETP.GE.AND P0, PT, R0.reuse, UR4, PT ;  /* 0x0000000400007c0c */ /* 0x040fe4000bf06270 */
[----:B0-----:R-:W-:Y:S01]  /*34b0*/  VIMNMX R7, PT, PT, R0, UR4, !PT ;  /* 0x0000000400077c48 */ /* 0x001fe2000ffe0100 */
[----:B--2---:R-:W0:Y:S02]  /*34c0*/  MUFU.RCP R8, R8 ;  /* 0x0000000800087308 */ /* 0x004e240000001000 */
[----:B0-----:R-:W-:-:S06]  /*34d0*/  IADD3 R4, PT, PT, R8, 0xffffffe, RZ ;  /* 0x0ffffffe08047810 */ /* 0x001fcc0007ffe0ff */
[----:B------:R0:W2:Y:S02]  /*34e0*/  F2I.FTZ.U32.TRUNC.NTZ R5, R4 ;  /* 0x0000000400057305 */ /* 0x0000a4000021f000 */
[----:B0-----:R-:W-:Y:S01]  /*34f0*/  HFMA2 R4, -RZ, RZ, 0, 0 ;  /* 0x00000000ff047431 */ /* 0x001fe200000001ff */
[----:B--2---:R-:W-:-:S05]  /*3500*/  IADD3 R6, PT, PT, RZ, -R5, RZ ;  /* 0x80000005ff067210 */ /* 0x004fca0007ffe0ff */
        /* <DEDUP_REMOVED lines=15> */
[----:B------:R-:W-:-:S13]  /*3600*/  ISETP.NE.AND P0, PT, R4, 0x3, PT ;  /* 0x000000030400780c */ /* 0x000fda0003f05270 */
[----:B------:R-:W-:Y:S05]  /*3610*/  @!P0 BRA `(.L_x_105) ;  /* 0x0000000000988947 */ /* 0x000fea0003800000 */
[----:B------:R-:W0:Y:S01]  /*3620*/  LDC.64 R4, c[0x0][0x388] ;  /* 0x0000e200ff047b82 */ /* 0x000e220000000a00 */
[----:B------:R-:W-:-:S04]  /*3630*/  IADD3 R8, PT, PT, R0, 0x1, RZ ;  /* 0x0000000100087810 */ /* 0x000fc80007ffe0ff */
[----:B------:R-:W-:-:S03]  /*3640*/  LOP3.LUT R8, R8, 0x3, RZ, 0xc0, !PT ;  /* 0x0000000308087812 */ /* 0x000fc600078ec0ff */
[----:B------:R-:W2:Y:S01]  /*3650*/  LDC.64 R6, c[0x0][0x380] ;  /* 0x0000e000ff067b82 */ /* 0x000ea20000000a00 */
[----:B0-----:R-:W-:-:S04]  /*3660*/  IMAD.WIDE R4, R2, 0x4, R4 ;  /* 0x0000000402047825 */ /* 0x001fc800078e0204 */
[----:B--2---:R-:W-:Y:S01]  /*3670*/  IMAD.WIDE R6, R2, 0x4, R6 ;  /* 0x0000000402067825 */ /* 0x004fe200078e0206 */
[----:B------:R-:W-:-:S07]  /*3680*/  IADD3 R2, PT, PT, -R8, RZ, RZ ;  /* 0x000000ff08027210 */ /* 0x000fce0007ffe1ff */
.L_x_108:
[----:B0-----:R-:W-:-:S06]  /*3690*/  IMAD.WIDE R8, R14, 0x4, R6 ;  /* 0x000000040e087825 */ /* 0x001fcc00078e0206 */
[----:B------:R-:W1:Y:S01]  /*36a0*/  LDG.E R9, desc[UR8][R8.64] ;  /* 0x0000000808097981 */ /* 0x000e62000c1e1900 */
[----:B------:R-:W-:Y:S01]  /*36b0*/  HFMA2 R16, -RZ, RZ, 3.7421875, 0 ;  /* 0x437c0000ff107431 */ /* 0x000fe200000001ff */
[----:B------:R-:W-:Y:S01]  /*36c0*/  MOV R11, 0x3bbb989d ;  /* 0x3bbb989d000b7802 */ /* 0x000fe20000000f00 */
[----:B------:R-:W-:Y:S01]  /*36d0*/  BSSY.RECONVERGENT B3, `(.L_x_106) ;  /* 0x0000017000037945 */ /* 0x000fe20003800200 */
[----:B------:R-:W-:-:S04]  /*36e0*/  IADD3 R2, PT, PT, R2, 0x1, RZ ;  /* 0x0000000102027810 */ /* 0x000fc80007ffe0ff */
[----:B------:R-:W-:Y:S01]  /*36f0*/  ISETP.NE.AND P2, PT, R2, RZ, PT ;  /* 0x000000ff0200720c */ /* 0x000fe20003f45270 */
        /* <DEDUP_REMOVED lines=16> */
[----:B------:R-:W-:Y:S01]  /*3800*/  IMAD.WIDE R10, R14, 0x4, R4 ;  /* 0x000000040e0a7825 */ /* 0x000fe200078e0204 */
[----:B0-----:R-:W-:Y:S06]  /*3810*/  @!P0 BRA `(.L_x_107) ;  /* 0x0000000000088947 */ /* 0x001fec0003800000 */
[----:B------:R-:W-:-:S07]  /*3820*/  MOV R16, 0x3840 ;  /* 0x0000384000107802 */ /* 0x000fce0000000f00 */
[----:B------:R-:W-:Y:S05]  /*3830*/  CALL.REL.NOINC `($__internal_1_$__cuda_sm3x_div_rn_noftz_f32_slowpath) ;  /* 0x0000000800007944 */ /* 0x000fea0003c00000 */
.L_x_107:
[----:B------:R-:W-:Y:S05]  /*3840*/  BSYNC.RECONVERGENT B3 ;  /* 0x0000000000037941 */ /* 0x000fea0003800200 */
.L_x_106:
[----:B------:R0:W-:Y:S01]  /*3850*/  STG.E desc[UR8][R10.64], R8 ;  /* 0x000000080a007986 */ /* 0x0001e2000c101908 */
[----:B------:R-:W-:Y:S01]  /*3860*/  IADD3 R14, PT, PT, R3, R14, RZ ;  /* 0x0000000e030e7210 */ /* 0x000fe20007ffe0ff */
[----:B------:R-:W-:Y:S06]  /*3870*/  @P2 BRA `(.L_x_108) ;  /* 0xfffffffc00842947 */ /* 0x000fec000383ffff */
.L_x_105:
[----:B------:R-:W-:Y:S05]  /*3880*/  BSYNC.RECONVERGENT B0 ;  /* 0x0000000000007941 */ /* 0x000fea0003800200 */
.L_x_104:
[----:B------:R-:W-:Y:S01]  /*3890*/  ISETP.GE.U32.AND P0, PT, R0, 0x3, PT ;  /* 0x000000030000780c */ /* 0x000fe20003f06070 */
[----:B------:R-:W2:-:S12]  /*38a0*/  LDCU UR4, c[0x0][0x394] ;  /* 0x00007280ff0477ac */ /* 0x000e980008000800 */
[----:B--2---:R-:W-:Y:S05]  /*38b0*/  @!P0 EXIT ;  /* 0x000000000000894d */ /* 0x004fea0003800000 */
.L_x_117:
[----:B0-----:R-:W-:-:S05]  /*38c0*/  IMAD.WIDE R10, R14, 0x4, R22 ;  /* 0x000000040e0a7825 */ /* 0x001fca00078e0216 */
[----:B------:R-:W1:Y:S01]  /*38d0*/  LDG.E R5, desc[UR8][R10.64] ;  /* 0x000000080a057981 */ /* 0x000e62000c1e1900 */
[----:B--2---:R-:W-:Y:S01]  /*38e0*/  HFMA2 R7, -RZ, RZ, 3.7421875, 0 ;  /* 0x437c0000ff077431 */ /* 0x004fe200000001ff */
[----:B------:R-:W-:Y:S01]  /*38f0*/  MOV R0, 0x3bbb989d ;  /* 0x3bbb989d00007802 */ /* 0x000fe20000000f00 */
[----:B------:R-:W0:Y:S01]  /*3900*/  MUFU.RCP R4, R13 ;  /* 0x0000000d00047308 */ /* 0x000e220000001000 */
[----:B------:R-:W-:Y:S01]  /*3910*/  BSSY.RECONVERGENT B0, `(.L_x_109) ;  /* 0x0000013000007945 */ /* 0x000fe20003800200 */
[----:B-1----:R-:W-:-:S04]  /*3920*/  FADD R5, -R12, R5 ;  /* 0x000000050c057221 */ /* 0x002fc80000000100 */
[----:B------:R-:W-:-:S04]  /*3930*/  FFMA.SAT R0, R5, R0, 0.5 ;  /* 0x3f00000005007423 */ /* 0x000fc80000002000 */
[----:B------:R-:W-:Y:S01]  /*3940*/  FFMA.RM R0, R0, R7, 12582913 ;  /* 0x4b40000100007423 */ /* 0x000fe20000004007 */
[----:B0-----:R-:W-:-:S03]  /*3950*/  FFMA R7, -R13, R4, 1 ;  /* 0x3f8000000d077423 */ /* 0x001fc60000000104 */
        /* <DEDUP_REMOVED lines=14> */
.L_x_110:
[----:B------:R-:W-:Y:S05]  /*3a40*/  BSYNC.RECONVERGENT B0 ;  /* 0x0000000000007941 */ /* 0x000fea0003800200 */
.L_x_109:
[----:B------:R-:W-:Y:S02]  /*3a50*/  IMAD.SHL.U32 R5, R3, 0x4, RZ ;  /* 0x0000000403057824 */ /* 0x000fe400078e00ff */
[----:B------:R-:W-:-:S03]  /*3a60*/  IMAD.WIDE R6, R14, 0x4, R28 ;  /* 0x000000040e067825 */ /* 0x000fc600078e021c */
[----:B------:R-:W-:Y:S02]  /*3a70*/  IADD3 R10, P0, PT, R5, R10, RZ ;  /* 0x0000000a050a7210 */ /* 0x000fe40007f1e0ff */
[----:B------:R0:W-:Y:S02]  /*3a80*/  STG.E desc[UR8][R6.64], R8 ;  /* 0x0000000806007986 */ /* 0x0001e4000c101908 */
[----:B------:R-:W-:-:S05]  /*3a90*/  IADD3.X R11, PT, PT, RZ, R11, RZ, P0, !PT ;  /* 0x0000000bff0b7210 */ /* 0x000fca00007fe4ff */
[----:B------:R-:W2:Y:S01]  /*3aa0*/  LDG.E R9, desc[UR8][R10.64] ;  /* 0x000000080a097981 */ /* 0x000ea2000c1e1900 */
[----:B------:R-:W-:Y:S01]  /*3ab0*/  HFMA2 R15, -RZ, RZ, 3.7421875, 0 ;  /* 0x437c0000ff0f7431 */ /* 0x000fe200000001ff */
[----:B------:R-:W-:Y:S01]  /*3ac0*/  MOV R0, 0x3bbb989d ;  /* 0x3bbb989d00007802 */ /* 0x000fe20000000f00 */
[----:B------:R-:W1:Y:S01]  /*3ad0*/  MUFU.RCP R4, R13 ;  /* 0x0000000d00047308 */ /* 0x000e620000001000 */
[----:B------:R-:W-:Y:S01]  /*3ae0*/  BSSY.RECONVERGENT B0, `(.L_x_111) ;  /* 0x0000013000007945 */ /* 0x000fe20003800200 */
[----:B--2---:R-:W-:-:S04]  /*3af0*/  FADD R9, -R12, R9 ;  /* 0x000000090c097221 */ /* 0x004fc80000000100 */
[----:B------:R-:W-:-:S04]  /*3b00*/  FFMA.SAT R0, R9, R0, 0.5 ;  /* 0x3f00000009007423 */ /* 0x000fc80000002000 */
[----:B------:R-:W-:Y:S01]  /*3b10*/  FFMA.RM R0, R0, R15, 12582913 ;  /* 0x4b40000100007423 */ /* 0x000fe2000000400f */
[----:B-1----:R-:W-:-:S03]  /*3b20*/  FFMA R15, -R13, R4, 1 ;  /* 0x3f8000000d0f7423 */ /* 0x002fc60000000104 */
[C---:B------:R-:W-:Y:S01]  /*3b30*/  FADD R2, R0.reuse, -12583039 ;  /* 0xcb40007f00027421 */ /* 0x040fe20000000000 */
[----:B------:R-:W-:-:S03]  /*3b40*/  SHF.L.U32 R0, R0, 0x17, RZ ;  /* 0x0000001700007819 */ /* 0x000fc600000006ff */
[----:B------:R-:W-:-:S04]  /*3b50*/  FFMA R2, R9, 1.4426950216293334961, -R2 ;  /* 0x3fb8aa3b09027823 */ /* 0x000fc80000000802 */
[----:B------:R-:W-:-:S04]  /*3b60*/  FFMA R2, R9, 1.925963033500011079e-08, R2 ;  /* 0x32a5706009027823 */ /* 0x000fc80000000002 */
[----:B------:R-:W1:Y:S02]  /*3b70*/  MUFU.EX2 R9, R2 ;  /* 0x0000000200097308 */ /* 0x000e640000000800 */
[----:B-1----:R-:W-:Y:S01]  /*3b80*/  FMUL R26, R0, R9 ;  /* 0x00000009001a7220 */ /* 0x002fe20000400000 */
[----:B------:R-:W-:-:S05]  /*3b90*/  FFMA R0, R4, R15, R4 ;  /* 0x0000000f04007223 */ /* 0x000fca0000000004 */
[----:B------:R-:W1:Y:S01]  /*3ba0*/  FCHK P0, R26, R13 ;  /* 0x0000000d1a007302 */ /* 0x000e620000000000 */
[----:B------:R-:W-:-:S04]  /*3bb0*/  FFMA R4, R0, R26, RZ ;  /* 0x0000001a00047223 */ /* 0x000fc800000000ff */
[----:B------:R-:W-:-:S04]  /*3bc0*/  FFMA R9, -R13, R4, R26 ;  /* 0x000000040d097223 */ /* 0x000fc8000000011a */
[----:B0-----:R-:W-:Y:S01]  /*3bd0*/  FFMA R8, R0, R9, R4 ;  /* 0x0000000900087223 */ /* 0x001fe20000000004 */
[----:B-1----:R-:W-:Y:S06]  /*3be0*/  @!P0 BRA `(.L_x_112) ;  /* 0x0000000000088947 */ /* 0x002fec0003800000 */
[----:B------:R-:W-:-:S07]  /*3bf0*/  MOV R16, 0x3c10 ;  /* 0x00003c1000107802 */ /* 0x000fce0000000f00 */
[----:B------:R-:W-:Y:S05]  /*3c00*/  CALL.REL.NOINC `($__internal_1_$__cuda_sm3x_div_rn_noftz_f32_slowpath) ;  /* 0x00000004000c7944 */ /* 0x000fea0003c00000 */
.L_x_112:
[----:B------:R-:W-:Y:S05]  /*3c10*/  BSYNC.RECONVERGENT B0 ;  /* 0x0000000000007941 */ /* 0x000fea0003800200 */
.L_x_111:
[C---:B------:R-:W-:Y:S02]  /*3c20*/  IADD3 R6, P0, PT, R5.reuse, R6, RZ ;  /* 0x0000000605067210 */ /* 0x040fe40007f1e0ff */
[----:B------:R-:W-:Y:S02]  /*3c30*/  IADD3 R10, P1, PT, R5, R10, RZ ;  /* 0x0000000a050a7210 */ /* 0x000fe40007f3e0ff */
[----:B------:R-:W-:Y:S02]  /*3c40*/  IADD3.X R7, PT, PT, RZ, R7, RZ, P0, !PT ;  /* 0x00000007ff077210 */ /* 0x000fe400007fe4ff */
[----:B------:R-:W-:-:S03]  /*3c50*/  IADD3.X R11, PT, PT, RZ, R11, RZ, P1, !PT ;  /* 0x0000000bff0b7210 */ /* 0x000fc60000ffe4ff */
[----:B------:R0:W-:Y:S04]  /*3c60*/  STG.E desc[UR8][R6.64], R8 ;  /* 0x0000000806007986 */ /* 0x0001e8000c101908 */
        /* <DEDUP_REMOVED lines=19> */
[----:B------:R-:W-:Y:S01]  /*3da0*/  FFMA R15, R0, R9, R4 ;  /* 0x00000009000f7223 */ /* 0x000fe20000000004 */
[----:B01----:R-:W-:Y:S06]  /*3db0*/  @!P0 BRA `(.L_x_114) ;  /* 0x00000000000c8947 */ /* 0x003fec0003800000 */
[----:B------:R-:W-:-:S07]  /*3dc0*/  MOV R16, 0x3de0 ;  /* 0x00003de000107802 */ /* 0x000fce0000000f00 */
[----:B------:R-:W-:Y:S05]  /*3dd0*/  CALL.REL.NOINC `($__internal_1_$__cuda_sm3x_div_rn_noftz_f32_slowpath) ;  /* 0x0000000000987944 */ /* 0x000fea0003c00000 */
[----:B------:R-:W-:-:S07]  /*3de0*/  MOV R15, R8 ;  /* 0x00000008000f7202 */ /* 0x000fce0000000f00 */
.L_x_114:
[----:B------:R-:W-:Y:S05]  /*3df0*/  BSYNC.RECONVERGENT B0 ;  /* 0x0000000000007941 */ /* 0x000fea0003800200 */
.L_x_113:
[C---:B------:R-:W-:Y:S02]  /*3e00*/  IADD3 R6, P0, PT, R5.reuse, R6, RZ ;  /* 0x0000000605067210 */ /* 0x040fe40007f1e0ff */
[----:B------:R-:W-:-:S03]  /*3e10*/  IADD3 R8, P1, PT, R5, R10, RZ ;  /* 0x0000000a05087210 */ /* 0x000fc60007f3e0ff */
[----:B------:R-:W-:Y:S01]  /*3e20*/  IMAD.X R7, RZ, RZ, R7, P0 ;  /* 0x000000ffff077224 */ /* 0x000fe200000e0607 */
[----:B------:R-:W-:-:S04]  /*3e30*/  IADD3.X R9, PT, PT, RZ, R11, RZ, P1, !PT ;  /* 0x0000000bff097210 */ /* 0x000fc80000ffe4ff */
[----:B------:R0:W-:Y:S04]  /*3e40*/  STG.E desc[UR8][R6.64], R15 ;  /* 0x0000000f06007986 */ /* 0x0001e8000c101908 */
[----:B------:R-:W2:Y:S01]  /*3e50*/  LDG.E R9, desc[UR8][R8.64] ;  /* 0x0000000808097981 */ /* 0x000ea2000c1e1900 */
[----:B------:R-:W-:Y:S01]  /*3e60*/  HFMA2 R11, -RZ, RZ, 0.96630859375, -0.0022525787353515625 ;  /* 0x3bbb989dff0b7431 */ /* 0x000fe200000001ff */
[----:B------:R-:W-:Y:S01]  /*3e70*/  MOV R17, 0x437c0000 ;  /* 0x437c000000117802 */ /* 0x000fe20000000f00 */
[----:B------:R-:W1:Y:S01]  /*3e80*/  MUFU.RCP R4, R13 ;  /* 0x0000000d00047308 */ /* 0x000e620000001000 */
[----:B------:R-:W-:Y:S01]  /*3e90*/  BSSY.RECONVERGENT B0, `(.L_x_115) ;  /* 0x0000013000007945 */ /* 0x000fe20003800200 */
[----:B--2---:R-:W-:Y:S01]  /*3ea0*/  FADD R0, -R12, R9 ;  /* 0x000000090c007221 */ /* 0x004fe20000000100 */
[----:B-1----:R-:W-:-:S03]  /*3eb0*/  FFMA R9, -R13, R4, 1 ;  /* 0x3f8000000d097423 */ /* 0x002fc60000000104 */
[----:B------:R-:W-:-:S04]  /*3ec0*/  FFMA.SAT R2, R0, R11, 0.5 ;  /* 0x3f00000000027423 */ /* 0x000fc8000000200b */
[----:B------:R-:W-:-:S04]  /*3ed0*/  FFMA.RM R2, R2, R17, 12582913 ;  /* 0x4b40000102027423 */ /* 0x000fc80000004011 */
[C---:B------:R-:W-:Y:S01]  /*3ee0*/  FADD R11, R2.reuse, -12583039 ;  /* 0xcb40007f020b7421 */ /* 0x040fe20000000000 */
[----:B------:R-:W-:-:S03]  /*3ef0*/  SHF.L.U32 R2, R2, 0x17, RZ ;  /* 0x0000001702027819 */ /* 0x000fc600000006ff */
[----:B------:R-:W-:-:S04]  /*3f00*/  FFMA R11, R0, 1.4426950216293334961, -R11 ;  /* 0x3fb8aa3b000b7823 */ /* 0x000fc8000000080b */
[----:B------:R-:W-:Y:S01]  /*3f10*/  FFMA R11, R0, 1.925963033500011079e-08, R11 ;  /* 0x32a57060000b7823 */ /* 0x000fe2000000000b */
[----:B------:R-:W-:-:S05]  /*3f20*/  FFMA R0, R4, R9, R4 ;  /* 0x0000000904007223 */ /* 0x000fca0000000004 */
[----:B------:R-:W1:Y:S02]  /*3f30*/  MUFU.EX2 R11, R11 ;  /* 0x0000000b000b7308 */ /* 0x000e640000000800 */
[----:B-1----:R-:W-:-:S06]  /*3f40*/  FMUL R26, R2, R11 ;  /* 0x0000000b021a7220 */ /* 0x002fcc0000400000 */
[----:B------:R-:W1:Y:S01]  /*3f50*/  FCHK P0, R26, R13 ;  /* 0x0000000d1a007302 */ /* 0x000e620000000000 */
[----:B------:R-:W-:-:S04]  /*3f60*/  FFMA R2, R0, R26, RZ ;  /* 0x0000001a00027223 */ /* 0x000fc800000000ff */
[----:B------:R-:W-:-:S04]  /*3f70*/  FFMA R9, -R13, R2, R26 ;  /* 0x000000020d097223 */ /* 0x000fc8000000011a */
[----:B------:R-:W-:Y:S01]  /*3f80*/  FFMA R8, R0, R9, R2 ;  /* 0x0000000900087223 */ /* 0x000fe20000000002 */
[----:B01----:R-:W-:Y:S06]  /*3f90*/  @!P0 BRA `(.L_x_116) ;  /* 0x0000000000088947 */ /* 0x003fec0003800000 */
[----:B------:R-:W-:-:S07]  /*3fa0*/  MOV R16, 0x3fc0 ;  /* 0x00003fc000107802 */ /* 0x000fce0000000f00 */
[----:B------:R-:W-:Y:S05]  /*3fb0*/  CALL.REL.NOINC `($__internal_1_$__cuda_sm3x_div_rn_noftz_f32_slowpath) ;  /* 0x0000000000207944 */ /* 0x000fea0003c00000 */
.L_x_116:
[----:B------:R-:W-:Y:S05]  /*3fc0*/  BSYNC.RECONVERGENT B0 ;  /* 0x0000000000007941 */ /* 0x000fea0003800200 */
.L_x_115:
[C---:B------:R-:W-:Y:S02]  /*3fd0*/  IADD3 R6, P0, PT, R5.reuse, R6, RZ ;  /* 0x0000000605067210 */ /* 0x040fe40007f1e0ff */
[----:B------:R-:W-:Y:S02]  /*3fe0*/  IADD3 R14, PT, PT, R5, R14, RZ ;  /* 0x0000000e050e7210 */ /* 0x000fe40007ffe0ff */
[----:B------:R-:W-:Y:S02]  /*3ff0*/  IADD3.X R7, PT, PT, RZ, R7, RZ, P0, !PT ;  /* 0x00000007ff077210 */ /* 0x000fe400007fe4ff */
[----:B------:R-:W-:-:S03]  /*4000*/  ISETP.GE.AND P0, PT, R14, UR4, PT ;  /* 0x000000040e007c0c */ /* 0x000fc6000bf06270 */
[----:B------:R2:W-:Y:S10]  /*4010*/  STG.E desc[UR8][R6.64], R8 ;  /* 0x0000000806007986 */ /* 0x0005f4000c101908 */
[----:B------:R-:W-:Y:S05]  /*4020*/  @!P0 BRA `(.L_x_117) ;  /* 0xfffffff800248947 */ /* 0x000fea000383ffff */
[----:B------:R-:W-:Y:S05]  /*4030*/  EXIT ;  /* 0x000000000000794d */ /* 0x000fea0003800000 */
        .weak           $__internal_1_$__cuda_sm3x_div_rn_noftz_f32_slowpath
        .type           $__internal_1_$__cuda_sm3x_div_rn_noftz_f32_slowpath,@function
        .size           $__internal_1_$__cuda_sm3x_div_rn_noftz_f32_slowpath,(.L_x_213 - $__internal_1_$__cuda_sm3x_div_rn_noftz_f32_slowpath)
$__internal_1_$__cuda_sm3x_div_rn_noftz_f32_slowpath:
[----:B------:R-:W-:Y:S01]  /*4040*/  SHF.R.U32.HI R8, RZ, 0x17, R13 ;  /* 0x00000017ff087819 */ /* 0x000fe2000001160d */
[----:B------:R-:W-:Y:S01]  /*4050*/  BSSY.RECONVERGENT B1, `(.L_x_118) ;  /* 0x0000064000017945 */ /* 0x000fe20003800200 */
[----:B------:R-:W-:Y:S02]  /*4060*/  SHF.R.U32.HI R19, RZ, 0x17, R26 ;  /* 0x00000017ff137819 */ /* 0x000fe4000001161a */
[----:B------:R-:W-:Y:S02]  /*4070*/  LOP3.LUT R8, R8, 0xff, RZ, 0xc0, !PT ;  /* 0x000000ff08087812 */ /* 0x000fe400078ec0ff */
[----:B------:R-:W-:Y:S02]  /*4080*/  LOP3.LUT R19, R19, 0xff, RZ, 0xc0, !PT ;  /* 0x000000ff13137812 */ /* 0x000fe400078ec0ff */
[----:B------:R-:W-:Y:S02]  /*4090*/  IADD3 R15, PT, PT, R8, -0x1, RZ ;  /* 0xffffffff080f7810 */ /* 0x000fe40007ffe0ff */
[----:B------:R-:W-:-:S02]  /*40a0*/  IADD3 R17, PT, PT, R19, -0x1, RZ ;  /* 0xffffffff13117810 */ /* 0x000fc40007ffe0ff */
[----:B------:R-:W-:Y:S02]  /*40b0*/  ISETP.GT.U32.AND P0, PT, R15, 0xfd, PT ;  /* 0x000000fd0f00780c */ /* 0x000fe40003f04070 */
[----:B------:R-:W-:Y:S02]  /*40c0*/  MOV R27, R13 ;  /* 0x0000000d001b7202 */ /* 0x000fe40000000f00 */
        /* <DEDUP_REMOVED lines=21> */
[----:B------:R-:W-:Y:S01]  /*4220*/  @P0 MOV R21, RZ ;  /* 0x000000ff00150202 */ /* 0x000fe20000000f00 */
[----:B------:R-:W-:Y:S01]  /*4230*/  @!P0 FFMA R26, R26, 1.84467440737095516160e+19, RZ ;  /* 0x5f8000001a1a8823 */ /* 0x000fe200000000ff */
[----:B------:R-:W-:Y:S01]  /*4240*/  @!P0 MOV R21, 0xffffffc0 ;  /* 0xffffffc000158802 */ /* 0x000fe20000000f00 */
[----:B------:R-:W-:-:S04]  /*4250*/  @!P1 FFMA R27, R13, 1.84467440737095516160e+19, RZ ;  /* 0x5f8000000d1b9823 */ /* 0x000fc800000000ff */
[----:B------:R-:W-:-:S07]  /*4260*/  @!P1 VIADD R21, R21, 0x40 ;  /* 0x0000004015159836 */ /* 0x000fce0000000000 */
.L_x_119:
[----:B------:R-:W-:Y:S01]  /*4270*/  LEA R18, R8, 0xc0800000, 0x17 ;  /* 0xc080000008127811 */ /* 0x000fe200078eb8ff */
[----:B------:R-:W-:Y:S01]  /*4280*/  BSSY.RECONVERGENT B2, `(.L_x_124) ;  /* 0x0000036000027945 */ /* 0x000fe20003800200 */
[----:B------:R-:W-:Y:S02]  /*4290*/  IADD3 R19, PT, PT, R19, -0x7f, RZ ;  /* 0xffffff8113137810 */ /* 0x000fe40007ffe0ff */
[----:B------:R-:W-:-:S03]  /*42a0*/  IADD3 R27, PT, PT, -R18, R27, RZ ;  /* 0x0000001b121b7210 */ /* 0x000fc60007ffe1ff */
[----:B------:R-:W-:Y:S01]  /*42b0*/  IMAD R26, R19, -0x800000, R26 ;  /* 0xff800000131a7824 */ /* 0x000fe200078e021a */
[----:B------:R-:W0:Y:S01]  /*42c0*/  MUFU.RCP R18, R27 ;  /* 0x0000001b00127308 */ /* 0x000e220000001000 */
[----:B------:R-:W-:-:S04]  /*42d0*/  FADD.FTZ R17, -R27, -RZ ;  /* 0x800000ff1b117221 */ /* 0x000fc80000010100 */
[----:B0-----:R-:W-:-:S04]  /*42e0*/  FFMA R15, R18, R17, 1 ;  /* 0x3f800000120f7423 */ /* 0x001fc80000000011 */
[----:B------:R-:W-:-:S04]  /*42f0*/  FFMA R15, R18, R15, R18 ;  /* 0x0000000f120f7223 */ /* 0x000fc80000000012 */
[----:B------:R-:W-:-:S04]  /*4300*/  FFMA R24, R26, R15, RZ ;  /* 0x0000000f1a187223 */ /* 0x000fc800000000ff */
[----:B------:R-:W-:-:S04]  /*4310*/  FFMA R18, R17, R24, R26 ;  /* 0x0000001811127223 */ /* 0x000fc8000000001a */
[----:B------:R-:W-:-:S04]  /*4320*/  FFMA R18, R15, R18, R24 ;  /* 0x000000120f127223 */ /* 0x000fc80000000018 */
[----:B------:R-:W-:Y:S01]  /*4330*/  FFMA R17, R17, R18, R26 ;  /* 0x0000001211117223 */ /* 0x000fe2000000001a */
[----:B------:R-:W-:-:S03]  /*4340*/  IADD3 R26, PT, PT, R19, 0x7f, -R8 ;  /* 0x0000007f131a7810 */ /* 0x000fc60007ffe808 */
[----:B------:R-:W-:Y:S01]  /*4350*/  FFMA R24, R15, R17, R18 ;  /* 0x000000110f187223 */ /* 0x000fe20000000012 */
[----:B------:R-:W-:-:S04]  /*4360*/  IADD3 R21, PT, PT, R26, R21, RZ ;  /* 0x000000151a157210 */ /* 0x000fc80007ffe0ff */
[----:B------:R-:W-:-:S04]  /*4370*/  SHF.R.U32.HI R8, RZ, 0x17, R24 ;  /* 0x00000017ff087819 */ /* 0x000fc80000011618 */
[----:B------:R-:W-:-:S04]  /*4380*/  LOP3.LUT R8, R8, 0xff, RZ, 0xc0, !PT ;  /* 0x000000ff08087812 */ /* 0x000fc800078ec0ff */
[----:B------:R-:W-:-:S04]  /*4390*/  IADD3 R8, PT, PT, R8, R21, RZ ;  /* 0x0000001508087210 */ /* 0x000fc80007ffe0ff */
        /* <DEDUP_REMOVED lines=13> */
[C---:B------:R-:W-:Y:S02]  /*4470*/  IADD3 R15, PT, PT, R8.reuse, 0x20, RZ ;  /* 0x00000020080f7810 */ /* 0x040fe40007ffe0ff */
[----:B------:R-:W-:Y:S02]  /*4480*/  LOP3.LUT R19, R19, 0x7fffff, RZ, 0xc0, !PT ;  /* 0x007fffff13137812 */ /* 0x000fe400078ec0ff */
[C---:B------:R-:W-:Y:S02]  /*4490*/  ISETP.NE.AND P3, PT, R8.reuse, RZ, PT ;  /* 0x000000ff0800720c */ /* 0x040fe40003f65270 */
[----:B------:R-:W-:Y:S02]  /*44a0*/  LOP3.LUT R26, R19, 0x800000, RZ, 0xfc, !PT ;  /* 0x00800000131a7812 */ /* 0x000fe400078efcff */
[----:B------:R-:W-:-:S02]  /*44b0*/  ISETP.NE.AND P1, PT, R8, RZ, PT ;  /* 0x000000ff0800720c */ /* 0x000fc40003f25270 */
        /* <DEDUP_REMOVED lines=10> */
[----:B------:R-:W-:-:S04]  /*4560*/  LOP3.LUT R8, R8, R17, RZ, 0xc0, !PT ;  /* 0x0000001108087212 */ /* 0x000fc800078ec0ff */
[----:B------:R-:W-:-:S04]  /*4570*/  IADD3 R15, PT, PT, R15, R8, RZ ;  /* 0x000000080f0f7210 */ /* 0x000fc80007ffe0ff */
[----:B------:R-:W-:Y:S01]  /*4580*/  LOP3.LUT R24, R15, R24, RZ, 0xfc, !PT ;  /* 0x000000180f187212 */ /* 0x000fe200078efcff */
[----:B------:R-:W-:Y:S06]  /*4590*/  BRA `(.L_x_127) ;  /* 0x0000000000107947 */ /* 0x000fec0003800000 */
.L_x_126:
[----:B------:R-:W-:-:S04]  /*45a0*/  LOP3.LUT R24, R24, 0x80000000, RZ, 0xc0, !PT ;  /* 0x8000000018187812 */ /* 0x000fc800078ec0ff */
[----:B------:R-:W-:Y:S01]  /*45b0*/  LOP3.LUT R24, R24, 0x7f800000, RZ, 0xfc, !PT ;  /* 0x7f80000018187812 */ /* 0x000fe200078efcff */
[----:B------:R-:W-:Y:S06]  /*45c0*/  BRA `(.L_x_127) ;  /* 0x0000000000047947 */ /* 0x000fec0003800000 */
.L_x_125:
[----:B------:R-:W-:-:S07]  /*45d0*/  LEA R24, R21, R24, 0x17 ;  /* 0x0000001815187211 */ /* 0x000fce00078eb8ff */
.L_x_127:
[----:B------:R-:W-:Y:S05]  /*45e0*/  BSYNC.RECONVERGENT B2 ;  /* 0x0000000000027941 */ /* 0x000fea0003800200 */
.L_x_124:
[----:B------:R-:W-:Y:S01]  /*45f0*/  MOV R8, R24 ;  /* 0x0000001800087202 */ /* 0x000fe20000000f00 */
[----:B------:R-:W-:Y:S06]  /*4600*/  BRA `(.L_x_128) ;  /* 0x0000000000207947 */ /* 0x000fec0003800000 */
.L_x_123:
[----:B------:R-:W-:-:S04]  /*4610*/  LOP3.LUT R26, R27, 0x80000000, R26, 0x48, !PT ;  /* 0x800000001b1a7812 */ /* 0x000fc800078e481a */
[----:B------:R-:W-:Y:S01]  /*4620*/  LOP3.LUT R8, R26, 0x7f800000, RZ, 0xfc, !PT ;  /* 0x7f8000001a087812 */ /* 0x000fe200078efcff */
[----:B------:R-:W-:Y:S06]  /*4630*/  BRA `(.L_x_128) ;  /* 0x0000000000147947 */ /* 0x000fec0003800000 */
.L_x_122:
[----:B------:R-:W-:Y:S01]  /*4640*/  LOP3.LUT R8, R27, 0x80000000, R26, 0x48, !PT ;  /* 0x800000001b087812 */ /* 0x000fe200078e481a */
[----:B------:R-:W-:Y:S06]  /*4650*/  BRA `(.L_x_128) ;  /* 0x00000000000c7947 */ /* 0x000fec0003800000 */
.L_x_121:
[----:B------:R-:W0:Y:S01]  /*4660*/  MUFU.RSQ R8, -QNAN ;  /* 0xffc0000000087908 */ /* 0x000e220000001400 */
[----:B------:R-:W-:Y:S05]  /*4670*/  BRA `(.L_x_128) ;  /* 0x0000000000047947 */ /* 0x000fea0003800000 */
.L_x_120:
[----:B------:R-:W-:-:S07]  /*4680*/  FADD.FTZ R8, R26, R13 ;  /* 0x0000000d1a087221 */ /* 0x000fce0000010000 */
.L_x_128:
[----:B------:R-:W-:Y:S05]  /*4690*/  BSYNC.RECONVERGENT B1 ;  /* 0x0000000000017941 */ /* 0x000fea0003800200 */
.L_x_118:
[----:B------:R-:W-:-:S04]  /*46a0*/  HFMA2 R17, -RZ, RZ, 0, 0 ;  /* 0x00000000ff117431 */ /* 0x000fc800000001ff */
[----:B0-----:R-:W-:Y:S05]  /*46b0*/  RET.REL.NODEC R16 `(_Z23SoftmaxVectorizedKernelPKfPfii) ;  /* 0xffffffb810507950 */ /* 0x001fea0003c3ffff */
.L_x_129:
        /* <DEDUP_REMOVED lines=12> */
.L_x_213:


//--------------------- .text._Z19SoftmaxSharedKernelPKfPfii --------------------------
	.section	.text._Z19SoftmaxSharedKernelPKfPfii,"ax",@progbits
	.align	128
        .global         _Z19SoftmaxSharedKernelPKfPfii
        .type           _Z19SoftmaxSharedKernelPKfPfii,@function
        .size           _Z19SoftmaxSharedKernelPKfPfii,(.L_x_214 - _Z19SoftmaxSharedKernelPKfPfii)
        .other          _Z19SoftmaxSharedKernelPKfPfii,@"STO_CUDA_ENTRY STV_DEFAULT"
_Z19SoftmaxSharedKernelPKfPfii:
.text._Z19SoftmaxSharedKernelPKfPfii:
[----:B------:R-:W-:Y:S01]  /*0000*/  LDC R1, c[0x0][0x37c] ;  /* 0x0000df00ff017b82 */ /* 0x000fe20000000800 */
[----:B------:R-:W0:Y:S07]  /*0010*/  S2R R2, SR_TID.X ;  /* 0x0000000000027919 */ /* 0x000e2e0000002100 */
[----:B------:R-:W0:Y:S01]  /*0020*/  S2UR UR4, SR_CTAID.X ;  /* 0x00000000000479c3 */ /* 0x000e220000002500 */
[----:B------:R-:W1:Y:S07]  /*0030*/  LDCU UR5, c[0x0][0x390] ;  /* 0x00007200ff0577ac */ /* 0x000e6e0008000800 */
[----:B------:R-:W0:Y:S02]  /*0040*/  LDC R7, c[0x0][0x360] ;  /* 0x0000d800ff077b82 */ /* 0x000e240000000800 */
[----:B0-----:R-:W-:-:S05]  /*0050*/  IMAD R9, R7, UR4, R2 ;  /* 0x0000000407097c24 */ /* 0x001fca000f8e0202 */
[----:B-1----:R-:W-:-:S13]  /*0060*/  ISETP.GE.AND P0, PT, R9, UR5, PT ;  /* 0x0000000509007c0c */ /* 0x002fda000bf06270 */
[----:B------:R-:W-:Y:S05]  /*0070*/  @P0 EXIT ;  /* 0x000000000000094d */ /* 0x000fea0003800000 */
[----:B------:R-:W0:Y:S01]  /*0080*/  LDCU UR4, c[0x0][0x394] ;  /* 0x00007280ff0477ac */ /* 0x000e220008000800 */
[----:B------:R-:W1:Y:S01]  /*0090*/  S2UR UR5, SR_CgaCtaId ;  /* 0x00000000000579c3 */ /* 0x000e620000008800 */
[----:B------:R-:W-:Y:S01]  /*00a0*/  IMAD.MOV.U32 R6, RZ, RZ, -0x800000 ;  /* 0xff800000ff067424 */ /* 0x000fe200078e00ff */
[----:B------:R-:W2:Y:S01]  /*00b0*/  LDCU.64 UR8, c[0x0][0x358] ;  /* 0x00006b00ff0877ac */ /* 0x000ea20008000a00 */
[----:B0-----:R-:W-:Y:S01]  /*00c0*/  IMAD.U32 R0, RZ, RZ, UR4 ;  /* 0x00000004ff007e24 */ /* 0x001fe2000f8e00ff */
[----:B------:R-:W-:-:S04]  /*00d0*/  UMOV UR4, 0x400 ;  /* 0x0000040000047882 */ /* 0x000fc80000000000 */
[----:B------:R-:W-:Y:S01]  /*00e0*/  ISETP.GE.AND P0, PT, R0, 0x1, PT ;  /* 0x000000010000780c */ /* 0x000fe20003f06270 */
[----:B-1----:R-:W-:-:S06]  /*00f0*/  ULEA UR5, UR5, UR4, 0x18 ;  /* 0x0000000405057291 */ /* 0x002fcc000f8ec0ff */
[----:B------:R-:W-:-:S06]  /*0100*/  LEA R8, R2, UR5, 0x2 ;  /* 0x0000000502087c11 */ /* 0x000fcc000f8e10ff */
[----:B--2---:R-:W-:Y:S05]  /*0110*/  @!P0 BRA `(.L_x_130) ;  /* 0x0000000000708947 */ /* 0x004fea0003800000 */
[----:B------:R-:W-:Y:S02]  /*0120*/  HFMA2 R10, -RZ, RZ, 0, 0 ;  /* 0x00000000ff0a7431 */ /* 0x000fe400000001ff */
[----:B------:R-:W-:Y:S02]  /*0130*/  IMAD R3, R9, R0, R2 ;  /* 0x0000000009037224 */ /* 0x000fe400078e0202 */
[----:B------:R-:W-:-:S07]  /*0140*/  IMAD.MOV.U32 R6, RZ, RZ, -0x800000 ;  /* 0xff800000ff067424 */ /* 0x000fce00078e00ff */
.L_x_132:
[----:B------:R-:W0:Y:S01]  /*0150*/  LDC R0, c[0x0][0x394] ;  /* 0x0000e500ff007b82 */ /* 0x000e220000000800 */
[----:B------:R-:W-:-:S05]  /*0160*/  IMAD.IADD R5, R2, 0x1, R10 ;  /* 0x0000000102057824 */ /* 0x000fca00078e020a */
[----:B0-----:R-:W-:-:S13]  /*0170*/  ISETP.GE.U32.AND P0, PT, R5, R0, PT ;  /* 0x000000000500720c */ /* 0x001fda0003f06070 */
[----:B------:R-:W0:Y:S01]  /*0180*/  @!P0 LDC.64 R4, c[0x0][0x380] ;  /* 0x0000e000ff048b82 */ /* 0x000e220000000a00 */
[----:B------:R-:W-:-:S04]  /*0190*/  @!P0 IMAD.IADD R11, R3, 0x1, R10 ;  /* 0x00000001030b8824 */ /* 0x000fc800078e020a */
[----:B0-----:R-:W-:-:S06]  /*01a0*/  @!P0 IMAD.WIDE R4, R11, 0x4, R4 ;  /* 0x000000040b048825 */ /* 0x001fcc00078e0204 */
[----:B------:R-:W2:Y:S01]  /*01b0*/  @!P0 LDG.E R5, desc[UR8][R4.64] ;  /* 0x0000000804058981 */ /* 0x000ea2000c1e1900 */
[----:B------:R-:W0:Y:S01]  /*01c0*/  S2UR UR4, SR_CgaCtaId ;  /* 0x00000000000479c3 */ /* 0x000e220000008800 */
[----:B------:R-:W-:Y:S02]  /*01d0*/  UMOV UR5, 0x400 ;  /* 0x0000040000057882 */ /* 0x000fe40000000000 */
[----:B0-----:R-:W-:-:S03]  /*01e0*/  ULEA UR5, UR4, UR5, 0x18 ;  /* 0x0000000504057291 */ /* 0x001fc6000f8ec0ff */
[----:B------:R-:W-:Y:S01]  /*01f0*/  UMOV UR4, URZ ;  /* 0x000000ff00047c82 */ /* 0x000fe20008000000 */
[----:B--2---:R0:W-:Y:S01]  /*0200*/  @!P0 STS [R8], R5 ;  /* 0x0000000508008388 */ /* 0x0041e20000000800 */
[----:B------:R-:W-:Y:S07]  /*0210*/  BAR.SYNC.DEFER_BLOCKING 0x0 ;  /* 0x0000000000007b1d */ /* 0x000fee0000010000 */
.L_x_131:
[----:B------:R-:W-:Y:S02]  /*0220*/  ULEA UR6, UR4, UR5, 0x2 ;  /* 0x0000000504067291 */ /* 0x000fe4000f8e10ff */
[----:B------:R-:W-:-:S06]  /*0230*/  UIADD3 UR4, UPT, UPT, UR4, 0x1, URZ ;  /* 0x0000000104047890 */ /* 0x000fcc000fffe0ff */
[----:B------:R-:W-:Y:S01]  /*0240*/  VIADD R11, R10, UR4 ;  /* 0x000000040a0b7c36 */ /* 0x000fe20008000000 */
[----:B0-----:R-:W0:Y:S01]  /*0250*/  LDS R5, [UR6] ;  /* 0x00000006ff057984 */ /* 0x001e220008000800 */
[----:B------:R-:W-:-:S03]  /*0260*/  ISETP.LE.U32.AND P0, PT, R7, UR4, PT ;  /* 0x0000000407007c0c */ /* 0x000fc6000bf03070 */
[----:B------:R-:W-:Y:S02]  /*0270*/  ISETP.LT.AND P1, PT, R11, R0, PT ;  /* 0x000000000b00720c */ /* 0x000fe40003f21270 */
[----:B0-----:R-:W-:-:S11]  /*0280*/  FMNMX R6, R5, R6, !PT ;  /* 0x0000000605067209 */ /* 0x001fd60007800000 */
[----:B------:R-:W-:Y:S05]  /*0290*/  @!P0 BRA P1, `(.L_x_131) ;  /* 0xfffffffc00e08947 */ /* 0x000fea000083ffff */
[----:B------:R-:W-:Y:S01]  /*02a0*/  IADD3 R10, PT, PT, R7, R10, RZ ;  /* 0x0000000a070a7210 */ /* 0x000fe20007ffe0ff */
[----:B------:R-:W-:Y:S03]  /*02b0*/  BAR.SYNC.DEFER_BLOCKING 0x0 ;  /* 0x0000000000007b1d */ /* 0x000fe60000010000 */
[----:B------:R-:W-:-:S13]  /*02c0*/  ISETP.GE.AND P0, PT, R10, R0, PT ;  /* 0x000000000a00720c */ /* 0x000fda0003f06270 */
[----:B------:R-:W-:Y:S05]  /*02d0*/  @!P0 BRA `(.L_x_132) ;  /* 0xfffffffc009c8947 */ /* 0x000fea000383ffff */
.L_x_130:
[----:B------:R-:W-:Y:S01]  /*02e0*/  ISETP.GE.AND P0, PT, R0, 0x1, PT ;  /* 0x000000010000780c */ /* 0x000fe20003f06270 */
[----:B------:R-:W-:-:S12]  /*02f0*/  IMAD.MOV.U32 R3, RZ, RZ, RZ ;  /* 0x000000ffff037224 */ /* 0x000fd800078e00ff */
[----:B------:R-:W-:Y:S05]  /*0300*/  @!P0 BRA `(.L_x_133) ;  /* 0x0000000000a48947 */ /* 0x000fea0003800000 */
[----:B------:R-:W-:Y:S02]  /*0310*/  IMAD R14, R9, R0, R2 ;  /* 0x00000000090e7224 */ /* 0x000fe400078e0202 */
[----:B------:R-:W-:Y:S02]  /*0320*/  IMAD.MOV.U32 R3, RZ, RZ, RZ ;  /* 0x000000ffff037224 */ /* 0x000fe400078e00ff */
[----:B------:R-:W-:-:S07]  /*0330*/  IMAD.MOV.U32 R11, RZ, RZ, RZ ;  /* 0x000000ffff0b7224 */ /* 0x000fce00078e00ff */
.L_x_137:
[----:B------:R-:W0:Y:S01]  /*0340*/  LDC R0, c[0x0][0x394] ;  /* 0x0000e500ff007b82 */ /* 0x000e220000000800 */
[----:B------:R-:W-:Y:S01]  /*0350*/  IADD3 R5, PT, PT, R2, R11, RZ ;  /* 0x0000000b02057210 */ /* 0x000fe20007ffe0ff */
[----:B------:R-:W-:Y:S03]  /*0360*/  BSSY.RECONVERGENT B0, `(.L_x_134) ;  /* 0x0000013000007945 */ /* 0x000fe60003800200 */
[----:B0-----:R-:W-:-:S13]  /*0370*/  ISETP.GE.U32.AND P0, PT, R5, R0, PT ;  /* 0x000000000500720c */ /* 0x001fda0003f06070 */
[----:B------:R-:W-:Y:S05]  /*0380*/  @P0 BRA `(.L_x_135) ;  /* 0x0000000000400947 */ /* 0x000fea0003800000 */
[----:B------:R-:W0:Y:S01]  /*0390*/  LDC.64 R4, c[0x0][0x380] ;  /* 0x0000e000ff047b82 */ /* 0x000e220000000a00 */
[----:B------:R-:W-:-:S04]  /*03a0*/  IMAD.IADD R13, R14, 0x1, R11 ;  /* 0x000000010e0d7824 */ /* 0x000fc800078e020b */
[----:B0-----:R-:W-:-:S06]  /*03b0*/  IMAD.WIDE R4, R13, 0x4, R4 ;  /* 0x000000040d047825 */ /* 0x001fcc00078e0204 */
[----:B------:R-:W2:Y:S01]  /*03c0*/  LDG.E R5, desc[UR8][R4.64] ;  /* 0x0000000804057981 */ /* 0x000ea2000c1e1900 */
[----:B------:R-:W-:Y:S02]  /*03d0*/  IMAD.MOV.U32 R13, RZ, RZ, 0x3bbb989d ;  /* 0x3bbb989dff0d7424 */ /* 0x000fe400078e00ff */
[----:B------:R-:W-:Y:S02]  /*03e0*/  IMAD.MOV.U32 R15, RZ, RZ, 0x437c0000 ;  /* 0x437c0000ff0f7424 */ /* 0x000fe400078e00ff */
[----:B--2---:R-:W-:-:S04]  /*03f0*/  FADD R10, R5, -R6 ;  /* 0x80000006050a7221 */ /* 0x004fc80000000000 */
[----:B------:R-:W-:-:S04]  /*0400*/  FFMA.SAT R12, R10, R13, 0.5 ;  /* 0x3f0000000a0c7423 */ /* 0x000fc8000000200d */
[----:B------:R-:W-:-:S04]  /*0410*/  FFMA.RM R12, R12, R15, 12582913 ;  /* 0x4b4000010c0c7423 */ /* 0x000fc8000000400f */
[C---:B------:R-:W-:Y:S01]  /*0420*/  FADD R13, R12.reuse, -12583039 ;  /* 0xcb40007f0c0d7421 */ /* 0x040fe20000000000 */
[----:B------:R-:W-:-:S03]  /*0430*/  SHF.L.U32 R12, R12, 0x17, RZ ;  /* 0x000000170c0c7819 */ /* 0x000fc600000006ff */
[----:B------:R-:W-:-:S04]  /*0440*/  FFMA R13, R10, 1.4426950216293334961, -R13 ;  /* 0x3fb8aa3b0a0d7823 */ /* 0x000fc8000000080d */
[----:B------:R-:W-:-:S06]  /*0450*/  FFMA R13, R10, 1.925963033500011079e-08, R13 ;  /* 0x32a570600a0d7823 */ /* 0x000fcc000000000d */
[----:B------:R-:W0:Y:S02]  /*0460*/  MUFU.EX2 R13, R13 ;  /* 0x0000000d000d7308 */ /* 0x000e240000000800 */
[----:B0-----:R-:W-:-:S05]  /*0470*/  FMUL R5, R12, R13 ;  /* 0x0000000d0c057220 */ /* 0x001fca0000400000 */
[----:B------:R0:W-:Y:S02]  /*0480*/  STS [R8], R5 ;  /* 0x0000000508007388 */ /* 0x0001e40000000800 */
.L_x_135:
[----:B------:R-:W-:Y:S05]  /*0490*/  BSYNC.RECONVERGENT B0 ;  /* 0x0000000000007941 */ /* 0x000fea0003800200 */
.L_x_134:
[----:B------:R-:W-:Y:S01]  /*04a0*/  BAR.SYNC.DEFER_BLOCKING 0x0 ;  /* 0x0000000000007b1d */ /* 0x000fe20000010000 */
[----:B0-----:R-:W-:-:S05]  /*04b0*/  IMAD.MOV.U32 R5, RZ, RZ, R11 ;  /* 0x000000ffff057224 */ /* 0x001fca00078e000b */
[----:B------:R-:W-:Y:S01]  /*04c0*/  UMOV UR4, URZ ;  /* 0x000000ff00047c82 */ /* 0x000fe20008000000 */
[----:B------:R-:W-:-:S05]  /*04d0*/  UMOV UR6, UR5 ;  /* 0x0000000500067c82 */ /* 0x000fca0008000000 */
.L_x_136:
[----:B------:R-:W0:Y:S01]  /*04e0*/  LDS R4, [UR6] ;  /* 0x00000006ff047984 */ /* 0x000e220008000800 */
[----:B------:R-:W-:Y:S01]  /*04f0*/  UIADD3 UR4, UPT, UPT, UR4, 0x1, URZ ;  /* 0x0000000104047890 */ /* 0x000fe2000fffe0ff */
[----:B------:R-:W-:Y:S01]  /*0500*/  VIADD R5, R5, 0x1 ;  /* 0x0000000105057836 */ /* 0x000fe20000000000 */
[----:B------:R-:W-:-:S04]  /*0510*/  UIADD3 UR6, UPT, UPT, UR6, 0x4, URZ ;  /* 0x0000000406067890 */ /* 0x000fc8000fffe0ff */
[----:B------:R-:W-:Y:S02]  /*0520*/  ISETP.LE.U32.AND P0, PT, R7, UR4, PT ;  /* 0x0000000407007c0c */ /* 0x000fe4000bf03070 */
[----:B------:R-:W-:Y:S01]  /*0530*/  ISETP.LT.AND P1, PT, R5, R0, PT ;  /* 0x000000000500720c */ /* 0x000fe20003f21270 */
[----:B0-----:R-:W-:-:S12]  /*0540*/  FADD R3, R4, R3 ;  /* 0x0000000304037221 */ /* 0x001fd80000000000 */
[----:B------:R-:W-:Y:S05]  /*0550*/  @!P0 BRA P1, `(.L_x_136) ;  /* 0xfffffffc00e08947 */ /* 0x000fea000083ffff */
[----:B------:R-:W-:Y:S01]  /*0560*/  IMAD.IADD R11, R7, 0x1, R11 ;  /* 0x00000001070b7824 */ /* 0x000fe200078e020b */
[----:B------:R-:W-:Y:S04]  /*0570*/  BAR.SYNC.DEFER_BLOCKING 0x0 ;  /* 0x0000000000007b1d */ /* 0x000fe80000010000 */
[----:B------:R-:W-:-:S13]  /*0580*/  ISETP.GE.AND P0, PT, R11, R0, PT ;  /* 0x000000000b00720c */ /* 0x000fda0003f06270 */
[----:B------:R-:W-:Y:S05]  /*0590*/  @!P0 BRA `(.L_x_137) ;  /* 0xfffffffc00688947 */ /* 0x000fea000383ffff */
.L_x_133:
[----:B------:R-:W-:-:S13]  /*05a0*/  ISETP.GE.AND P0, PT, R0, 0x1, PT ;  /* 0x000000010000780c */ /* 0x000fda0003f06270 */
[----:B------:R-:W-:Y:S05]  /*05b0*/  @!P0 EXIT ;  /* 0x000000000000894d */ /* 0x000fea0003800000 */
[----:B------:R-:W0:Y:S01]  /*05c0*/  LDC.64 R4, c[0x0][0x380] ;  /* 0x0000e000ff047b82 */ /* 0x000e220000000a00 */
[----:B------:R-:W-:Y:S02]  /*05d0*/  HFMA2 R10, -RZ, RZ, 0, 0 ;  /* 0x00000000ff0a7431 */ /* 0x000fe400000001ff */
[----:B------:R-:W-:Y:S01]  /*05e0*/  IMAD R9, R9, R0, R2 ;  /* 0x0000000009097224 */ /* 0x000fe200078e0202 */
[----:B------:R-:W1:Y:S06]  /*05f0*/  LDCU UR4, c[0x0][0x394] ;  /* 0x00007280ff0477ac */ /* 0x000e6c0008000800 */
.L_x_142:
[--C-:B------:R-:W-:Y:S01]  /*0600*/  IMAD.IADD R17, R2, 0x1, R10.reuse ;  /* 0x0000000102117824 */ /* 0x100fe200078e020a */
[----:B------:R-:W-:Y:S01]  /*0610*/  BSSY.RECONVERGENT B0, `(.L_x_138) ;  /* 0x0000021000007945 */ /* 0x000fe20003800200 */
[--C-:B------:R-:W-:Y:S02]  /*0620*/  IMAD.IADD R11, R9, 0x1, R10.reuse ;  /* 0x00000001090b7824 */ /* 0x100fe400078e020a */
[----:B------:R-:W-:Y:S01]  /*0630*/  IMAD.IADD R10, R7, 0x1, R10 ;  /* 0x00000001070a7824 */ /* 0x000fe200078e020a */
[----:B-1----:R-:W-:-:S04]  /*0640*/  ISETP.GE.U32.AND P0, PT, R17, UR4, PT ;  /* 0x0000000411007c0c */ /* 0x002fc8000bf06070 */
[----:B------:R-:W-:-:S09]  /*0650*/  ISETP.GE.AND P2, PT, R10, UR4, PT ;  /* 0x000000040a007c0c */ /* 0x000fd2000bf46270 */
[----:B--2---:R-:W-:Y:S05]  /*0660*/  @P0 BRA `(.L_x_139) ;  /* 0x00000000006c0947 */ /* 0x004fea0003800000 */
[----:B0-----:R-:W-:-:S06]  /*0670*/  IMAD.WIDE R12, R11, 0x4, R4 ;  /* 0x000000040b0c7825 */ /* 0x001fcc00078e0204 */
[----:B------:R-:W2:Y:S01]  /*0680*/  LDG.E R13, desc[UR8][R12.64] ;  /* 0x000000080c0d7981 */ /* 0x000ea2000c1e1900 */
[----:B------:R-:W-:Y:S01]  /*0690*/  MOV R15, 0x3bbb989d ;  /* 0x3bbb989d000f7802 */ /* 0x000fe20000000f00 */
[----:B------:R-:W-:Y:S01]  /*06a0*/  IMAD.MOV.U32 R19, RZ, RZ, 0x437c0000 ;  /* 0x437c0000ff137424 */ /* 0x000fe200078e00ff */
[----:B------:R-:W0:Y:S01]  /*06b0*/  MUFU.RCP R16, R3 ;  /* 0x0000000300107308 */ /* 0x000e220000001000 */
[----:B------:R-:W-:Y:S01]  /*06c0*/  BSSY.RECONVERGENT B1, `(.L_x_140) ;  /* 0x0000014000017945 */ /* 0x000fe20003800200 */
[----:B--2---:R-:W-:Y:S01]  /*06d0*/  FADD R0, R13, -R6 ;  /* 0x800000060d007221 */ /* 0x004fe20000000000 */
[----:B0-----:R-:W-:-:S03]  /*06e0*/  FFMA R13, R16, -R3, 1 ;  /* 0x3f800000100d7423 */ /* 0x001fc60000000803 */
[----:B------:R-:W-:Y:S01]  /*06f0*/  FFMA.SAT R14, R0, R15, 0.5 ;  /* 0x3f000000000e7423 */ /* 0x000fe2000000200f */
[----:B------:R-:W-:-:S03]  /*0700*/  FFMA R13, R16, R13, R16 ;  /* 0x0000000d100d7223 */ /* 0x000fc60000000010 */
[----:B------:R-:W-:-:S04]  /*0710*/  FFMA.RM R14, R14, R19, 12582913 ;  /* 0x4b4000010e0e7423 */ /* 0x000fc80000004013 */
[----:B------:R-:W-:-:S04]  /*0720*/  FADD R15, R14, -12583039 ;  /* 0xcb40007f0e0f7421 */ /* 0x000fc80000000000 */
[----:B------:R-:W-:-:S04]  /*0730*/  FFMA R15, R0, 1.4426950216293334961, -R15 ;  /* 0x3fb8aa3b000f7823 */ /* 0x000fc8000000080f */
[----:B------:R-:W-:Y:S01]  /*0740*/  FFMA R15, R0, 1.925963033500011079e-08, R15 ;  /* 0x32a57060000f7823 */ /* 0x000fe2000000000f */
[----:B------:R-:W-:-:S05]  /*0750*/  IMAD.SHL.U32 R0, R14, 0x800000, RZ ;  /* 0x008000000e007824 */ /* 0x000fca00078e00ff */
[----:B------:R-:W0:Y:S02]  /*0760*/  MUFU.EX2 R15, R15 ;  /* 0x0000000f000f7308 */ /* 0x000e240000000800 */
[----:B0-----:R-:W-:-:S06]  /*0770*/  FMUL R0, R0, R15 ;  /* 0x0000000f00007220 */ /* 0x001fcc0000400000 */
[----:B------:R-:W0:Y:S01]  /*0780*/  FCHK P0, R0, R3 ;  /* 0x0000000300007302 */ /* 0x000e220000000000 */
[----:B------:R-:W-:-:S04]  /*0790*/  FFMA R12, R0, R13, RZ ;  /* 0x0000000d000c7223 */ /* 0x000fc800000000ff */
[----:B------:R-:W-:-:S04]  /*07a0*/  FFMA R14, R12, -R3, R0 ;  /* 0x800000030c0e7223 */ /* 0x000fc80000000000 */
[----:B------:R-:W-:Y:S01]  /*07b0*/  FFMA R13, R13, R14, R12 ;  /* 0x0000000e0d0d7223 */ /* 0x000fe2000000000c */
[----:B0-----:R-:W-:Y:S06]  /*07c0*/  @!P0 BRA `(.L_x_141) ;  /* 0x00000000000c8947 */ /* 0x001fec0003800000 */
[----:B------:R-:W-:-:S07]  /*07d0*/  MOV R12, 0x7f0 ;  /* 0x000007f0000c7802 */ /* 0x000fce0000000f00 */
[----:B------:R-:W-:Y:S05]  /*07e0*/  CALL.REL.NOINC `($__internal_2_$__cuda_sm3x_div_rn_noftz_f32_slowpath) ;  /* 0x0000000000347944 */ /* 0x000fea0003c00000 */
[----:B------:R-:W-:-:S07]  /*07f0*/  IMAD.MOV.U32 R13, RZ, RZ, R0 ;  /* 0x000000ffff0d7224 */ /* 0x000fce00078e0000 */
.L_x_141:
[----:B------:R-:W-:Y:S05]  /*0800*/  BSYNC.RECONVERGENT B1 ;  /* 0x0000000000017941 */ /* 0x000fea0003800200 */
.L_x_140:
[----:B------:R1:W-:Y:S02]  /*0810*/  STS [R8], R13 ;  /* 0x0000000d08007388 */ /* 0x0003e40000000800 */
.L_x_139:
[----:B------:R-:W-:Y:S05]  /*0820*/  BSYNC.RECONVERGENT B0 ;  /* 0x0000000000007941 */ /* 0x000fea0003800200 */
.L_x_138:
[----:B------:R-:W-:Y:S01]  /*0830*/  BAR.SYNC.DEFER_BLOCKING 0x0 ;  /* 0x0000000000007b1d */ /* 0x000fe20000010000 */
[----:B------:R-:W-:-:S13]  /*0840*/  ISETP.GE.U32.AND P0, PT, R17, UR4, PT ;  /* 0x0000000411007c0c */ /* 0x000fda000bf06070 */
[----:B-1----:R-:W1:Y:S01]  /*0850*/  @!P0 LDC.64 R12, c[0x0][0x388] ;  /* 0x0000e200ff0c8b82 */ /* 0x002e620000000a00 */
[----:B------:R-:W2:Y:S01]  /*0860*/  @!P0 LDS R15, [R8] ;  /* 0x00000000080f8984 */ /* 0x000ea20000000800 */
[----:B-1----:R-:W-:-:S05]  /*0870*/  @!P0 IMAD.WIDE R12, R11, 0x4, R12 ;  /* 0x000000040b0c8825 */ /* 0x002fca00078e020c */
[----:B--2---:R2:W-:Y:S01]  /*0880*/  @!P0 STG.E desc[UR8][R12.64], R15 ;  /* 0x0000000f0c008986 */ /* 0x0045e2000c101908 */
[----:B------:R-:W-:Y:S06]  /*0890*/  BAR.SYNC.DEFER_BLOCKING 0x0 ;  /* 0x0000000000007b1d */ /* 0x000fec0000010000 */
[----:B------:R-:W-:Y:S05]  /*08a0*/  @!P2 BRA `(.L_x_142) ;  /* 0xfffffffc0054a947 */ /* 0x000fea000383ffff */
[----:B------:R-:W-:Y:S05]  /*08b0*/  EXIT ;  /* 0x000000000000794d */ /* 0x000fea0003800000 */
        .weak           $__internal_2_$__cuda_sm3x_div_rn_noftz_f32_slowpath
        .type           $__internal_2_$__cuda_sm3x_div_rn_noftz_f32_slowpath,@function
        .size           $__internal_2_$__cuda_sm3x_div_rn_noftz_f32_slowpath,(.L_x_214 - $__internal_2_$__cuda_sm3x_div_rn_noftz_f32_slowpath)
$__internal_2_$__cuda_sm3x_div_rn_noftz_f32_slowpath:
[--C-:B------:R-:W-:Y:S01]  /*08c0*/  SHF.R.U32.HI R13, RZ, 0x17, R3.reuse ;  /* 0x00000017ff0d7819 */ /* 0x100fe20000011603 */
[----:B------:R-:W-:Y:S01]  /*08d0*/  BSSY.RECONVERGENT B2, `(.L_x_143) ;  /* 0x0000064000027945 */ /* 0x000fe20003800200 */
[--C-:B------:R-:W-:Y:S01]  /*08e0*/  SHF.R.U32.HI R14, RZ, 0x17, R0.reuse ;  /* 0x00000017ff0e7819 */ /* 0x100fe20000011600 */
[----:B------:R-:W-:Y:S01]  /*08f0*/  IMAD.MOV.U32 R15, RZ, RZ, R0 ;  /* 0x000000ffff0f7224 */ /* 0x000fe200078e0000 */
[----:B------:R-:W-:Y:S01]  /*0900*/  LOP3.LUT R13, R13, 0xff, RZ, 0xc0, !PT ;  /* 0x000000ff0d0d7812 */ /* 0x000fe200078ec0ff */
[----:B------:R-:W-:Y:S01]  /*0910*/  IMAD.MOV.U32 R16, RZ, RZ, R3 ;  /* 0x000000ffff107224 */ /* 0x000fe200078e0003 */
[----:B------:R-:W-:Y:S02]  /*0920*/  LOP3.LUT R18, R14, 0xff, RZ, 0xc0, !PT ;  /* 0x000000ff0e127812 */ /* 0x000fe400078ec0ff */
[----:B------:R-:W-:-:S03]  /*0930*/  IADD3 R20, PT, PT, R13, -0x1, RZ ;  /* 0xffffffff0d147810 */ /* 0x000fc60007ffe0ff */
[----:B------:R-:W-:Y:S01]  /*0940*/  VIADD R19, R18, 0xffffffff ;  /* 0xffffffff12137836 */ /* 0x000fe20000000000 */
        /* <DEDUP_REMOVED lines=22> */
[----:B------:R-:W-:Y:S02]  /*0ab0*/  @P0 IMAD.MOV.U32 R14, RZ, RZ, RZ ;  /* 0x000000ffff0e0224 */ /* 0x000fe400078e00ff */
[----:B------:R-:W-:Y:S01]  /*0ac0*/  @!P0 FFMA R15, R0, 1.84467440737095516160e+19, RZ ;  /* 0x5f800000000f8823 */ /* 0x000fe200000000ff */
[----:B------:R-:W-:Y:S02]  /*0ad0*/  @!P0 IMAD.MOV.U32 R14, RZ, RZ, -0x40 ;  /* 0xffffffc0ff0e8424 */ /* 0x000fe400078e00ff */
[----:B------:R-:W-:-:S03]  /*0ae0*/  @!P1 FFMA R16, R3, 1.84467440737095516160e+19, RZ ;  /* 0x5f80000003109823 */ /* 0x000fc600000000ff */
[----:B------:R-:W-:-:S07]  /*0af0*/  @!P1 IADD3 R14, PT, PT, R14, 0x40, RZ ;  /* 0x000000400e0e9810 */ /* 0x000fce0007ffe0ff */
.L_x_144:
[----:B------:R-:W-:Y:S01]  /*0b00*/  LEA R19, R13, 0xc0800000, 0x17 ;  /* 0xc08000000d137811 */ /* 0x000fe200078eb8ff */
[----:B------:R-:W-:Y:S01]  /*0b10*/  VIADD R18, R18, 0xffffff81 ;  /* 0xffffff8112127836 */ /* 0x000fe20000000000 */
[----:B------:R-:W-:Y:S03]  /*0b20*/  BSSY.RECONVERGENT B3, `(.L_x_149) ;  /* 0x0000035000037945 */ /* 0x000fe60003800200 */
[----:B------:R-:W-:Y:S02]  /*0b30*/  IMAD.IADD R19, R16, 0x1, -R19 ;  /* 0x0000000110137824 */ /* 0x000fe400078e0a13 */
[C---:B------:R-:W-:Y:S02]  /*0b40*/  IMAD R0, R18.reuse, -0x800000, R15 ;  /* 0xff80000012007824 */ /* 0x040fe400078e020f */
[----:B------:R0:W1:Y:S01]  /*0b50*/  MUFU.RCP R16, R19 ;  /* 0x0000001300107308 */ /* 0x0000620000001000 */
[----:B------:R-:W-:Y:S01]  /*0b60*/  FADD.FTZ R21, -R19, -RZ ;  /* 0x800000ff13157221 */ /* 0x000fe20000010100 */
[----:B0-----:R-:W-:-:S04]  /*0b70*/  IADD3 R19, PT, PT, R18, 0x7f, -R13 ;  /* 0x0000007f12137810 */ /* 0x001fc80007ffe80d */
[----:B------:R-:W-:Y:S01]  /*0b80*/  IADD3 R19, PT, PT, R19, R14, RZ ;  /* 0x0000000e13137210 */ /* 0x000fe20007ffe0ff */
[----:B-1----:R-:W-:-:S04]  /*0b90*/  FFMA R23, R16, R21, 1 ;  /* 0x3f80000010177423 */ /* 0x002fc80000000015 */
        /* <DEDUP_REMOVED lines=8> */
[----:B------:R-:W-:-:S04]  /*0c20*/  IMAD.IADD R18, R13, 0x1, R19 ;  /* 0x000000010d127824 */ /* 0x000fc800078e0213 */
[----:B------:R-:W-:-:S05]  /*0c30*/  VIADD R13, R18, 0xffffffff ;  /* 0xffffffff120d7836 */ /* 0x000fca0000000000 */
        /* <DEDUP_REMOVED lines=9> */
[-CC-:B------:R-:W-:Y:S01]  /*0cd0*/  FFMA.RZ R13, R15, R21.reuse, R16.reuse ;  /* 0x000000150f0d7223 */ /* 0x180fe2000000c010 */
[C---:B------:R-:W-:Y:S02]  /*0ce0*/  ISETP.NE.AND P3, PT, R18.reuse, RZ, PT ;  /* 0x000000ff1200720c */ /* 0x040fe40003f65270 */
[C---:B------:R-:W-:Y:S02]  /*0cf0*/  ISETP.NE.AND P1, PT, R18.reuse, RZ, PT ;  /* 0x000000ff1200720c */ /* 0x040fe40003f25270 */
[----:B------:R-:W-:Y:S01]  /*0d00*/  LOP3.LUT R14, R13, 0x7fffff, RZ, 0xc0, !PT ;  /* 0x007fffff0d0e7812 */ /* 0x000fe200078ec0ff */
[CCC-:B------:R-:W-:Y:S01]  /*0d10*/  FFMA.RP R13, R15.reuse, R21.reuse, R16.reuse ;  /* 0x000000150f0d7223 */ /* 0x1c0fe20000008010 */
[----:B------:R-:W-:Y:S01]  /*0d20*/  FFMA.RM R16, R15, R21, R16 ;  /* 0x000000150f107223 */ /* 0x000fe20000004010 */
[----:B------:R-:W-:Y:S01]  /*0d30*/  IADD3 R15, PT, PT, R18, 0x20, RZ ;  /* 0x00000020120f7810 */ /* 0x000fe20007ffe0ff */
[----:B------:R-:W-:Y:S01]  /*0d40*/  IMAD.MOV R18, RZ, RZ, -R18 ;  /* 0x000000ffff127224 */ /* 0x000fe200078e0a12 */
[----:B------:R-:W-:-:S02]  /*0d50*/  LOP3.LUT R14, R14, 0x800000, RZ, 0xfc, !PT ;  /* 0x008000000e0e7812 */ /* 0x000fc400078efcff */
[----:B------:R-:W-:Y:S02]  /*0d60*/  FSETP.NEU.FTZ.AND P0, PT, R13, R16, PT ;  /* 0x000000100d00720b */ /* 0x000fe40003f1d000 */
[----:B------:R-:W-:Y:S02]  /*0d70*/  SHF.L.U32 R15, R14, R15, RZ ;  /* 0x0000000f0e0f7219 */ /* 0x000fe400000006ff */
[----:B------:R-:W-:Y:S02]  /*0d80*/  SEL R13, R18, RZ, P3 ;  /* 0x000000ff120d7207 */ /* 0x000fe40001800000 */
[----:B------:R-:W-:Y:S02]  /*0d90*/  ISETP.NE.AND P1, PT, R15, RZ, P1 ;  /* 0x000000ff0f00720c */ /* 0x000fe40000f25270 */
[----:B------:R-:W-:Y:S02]  /*0da0*/  SHF.R.U32.HI R13, RZ, R13, R14 ;  /* 0x0000000dff0d7219 */ /* 0x000fe4000001160e */
[----:B------:R-:W-:-:S02]  /*0db0*/  PLOP3.LUT P0, PT, P0, P1, PT, 0xf8, 0x8f ;  /* 0x00000000008f781c */ /* 0x000fc40000703f70 */
[----:B------:R-:W-:Y:S02]  /*0dc0*/  SHF.R.U32.HI R15, RZ, 0x1, R13 ;  /* 0x00000001ff0f7819 */ /* 0x000fe4000001160d */
[----:B------:R-:W-:-:S04]  /*0dd0*/  SEL R14, RZ, 0x1, !P0 ;  /* 0x00000001ff0e7807 */ /* 0x000fc80004000000 */
[----:B------:R-:W-:-:S04]  /*0de0*/  LOP3.LUT R14, R14, 0x1, R15, 0xf8, !PT ;  /* 0x000000010e0e7812 */ /* 0x000fc800078ef80f */
[----:B------:R-:W-:-:S05]  /*0df0*/  LOP3.LUT R14, R14, R13, RZ, 0xc0, !PT ;  /* 0x0000000d0e0e7212 */ /* 0x000fca00078ec0ff */
[----:B------:R-:W-:-:S05]  /*0e00*/  IMAD.IADD R15, R15, 0x1, R14 ;  /* 0x000000010f0f7824 */ /* 0x000fca00078e020e */
[----:B------:R-:W-:Y:S01]  /*0e10*/  LOP3.LUT R0, R15, R0, RZ, 0xfc, !PT ;  /* 0x000000000f007212 */ /* 0x000fe200078efcff */
[----:B------:R-:W-:Y:S06]  /*0e20*/  BRA `(.L_x_152) ;  /* 0x0000000000107947 */ /* 0x000fec0003800000 */
.L_x_151:
[----:B------:R-:W-:-:S04]  /*0e30*/  LOP3.LUT R0, R0, 0x80000000, RZ, 0xc0, !PT ;  /* 0x8000000000007812 */ /* 0x000fc800078ec0ff */
[----:B------:R-:W-:Y:S01]  /*0e40*/  LOP3.LUT R0, R0, 0x7f800000, RZ, 0xfc, !PT ;  /* 0x7f80000000007812 */ /* 0x000fe200078efcff */
[----:B------:R-:W-:Y:S06]  /*0e50*/  BRA `(.L_x_152) ;  /* 0x0000000000047947 */ /* 0x000fec0003800000 */
.L_x_150:
[----:B------:R-:W-:-:S07]  /*0e60*/  LEA R0, R19, R0, 0x17 ;  /* 0x0000000013007211 */ /* 0x000fce00078eb8ff */
.L_x_152:
[----:B------:R-:W-:Y:S05]  /*0e70*/  BSYNC.RECONVERGENT B3 ;  /* 0x0000000000037941 */ /* 0x000fea0003800200 */
.L_x_149:
[----:B------:R-:W-:Y:S05]  /*0e80*/  BRA `(.L_x_153) ;  /* 0x0000000000207947 */ /* 0x000fea0003800000 */
.L_x_148:
[----:B------:R-:W-:-:S04]  /*0e90*/  LOP3.LUT R0, R16, 0x80000000, R15, 0x48, !PT ;  /* 0x8000000010007812 */ /* 0x000fc800078e480f */
[----:B------:R-:W-:Y:S01]  /*0ea0*/  LOP3.LUT R0, R0, 0x7f800000, RZ, 0xfc, !PT ;  /* 0x7f80000000007812 */ /* 0x000fe200078efcff */
[----:B------:R-:W-:Y:S06]  /*0eb0*/  BRA `(.L_x_153) ;  /* 0x0000000000147947 */ /* 0x000fec0003800000 */
.L_x_147:
[----:B------:R-:W-:Y:S01]  /*0ec0*/  LOP3.LUT R0, R16, 0x80000000, R15, 0x48, !PT ;  /* 0x8000000010007812 */ /* 0x000fe200078e480f */
[----:B------:R-:W-:Y:S06]  /*0ed0*/  BRA `(.L_x_153) ;  /* 0x00000000000c7947 */ /* 0x000fec0003800000 */
.L_x_146:
[----:B------:R-:W0:Y:S01]  /*0ee0*/  MUFU.RSQ R0, -QNAN ;  /* 0xffc0000000007908 */ /* 0x000e220000001400 */
[----:B------:R-:W-:Y:S05]  /*0ef0*/  BRA `(.L_x_153) ;  /* 0x0000000000047947 */ /* 0x000fea0003800000 */
.L_x_145:
[----:B------:R-:W-:-:S07]  /*0f00*/  FADD.FTZ R0, R0, R3 ;  /* 0x0000000300007221 */ /* 0x000fce0000010000 */
.L_x_153:
[----:B------:R-:W-:Y:S05]  /*0f10*/  BSYNC.RECONVERGENT B2 ;  /* 0x0000000000027941 */ /* 0x000fea0003800200 */
.L_x_143:
[----:B------:R-:W-:-:S04]  /*0f20*/  IMAD.MOV.U32 R13, RZ, RZ, 0x0 ;  /* 0x00000000ff0d7424 */ /* 0x000fc800078e00ff */
[----:B0-----:R-:W-:Y:S05]  /*0f30*/  RET.REL.NODEC R12 `(_Z19SoftmaxSharedKernelPKfPfii) ;  /* 0xfffffff00c307950 */ /* 0x001fea0003c3ffff */
.L_x_154:
        /* <DEDUP_REMOVED lines=12> */
.L_x_214:


//--------------------- .text._Z18SoftmaxNaiveKernelPKfPfii --------------------------
	.section	.text._Z18SoftmaxNaiveKernelPKfPfii,"ax",@progbits
	.align	128
        .global         _Z18SoftmaxNaiveKernelPKfPfii
        .type           _Z18SoftmaxNaiveKernelPKfPfii,@function
        .size           _Z18SoftmaxNaiveKernelPKfPfii,(.L_x_215 - _Z18SoftmaxNaiveKernelPKfPfii)
        .other          _Z18SoftmaxNaiveKernelPKfPfii,@"STO_CUDA_ENTRY STV_DEFAULT"
_Z18SoftmaxNaiveKernelPKfPfii:
.text._Z18SoftmaxNaiveKernelPKfPfii:
        /* <DEDUP_REMOVED lines=9> */
[----:B------:R-:W-:Y:S01]  /*0090*/  MOV R4, 0xff800000 ;  /* 0xff80000000047802 */ /* 0x000fe20000000f00 */
[----:B------:R-:W1:Y:S01]  /*00a0*/  LDCU.64 UR10, c[0x0][0x358] ;  /* 0x00006b00ff0a77ac */ /* 0x000e620008000a00 */
[----:B0-----:R-:W-:-:S09]  /*00b0*/  UISETP.GE.AND UP0, UPT, UR5, 0x1, UPT ;  /* 0x000000010500788c */ /* 0x001fd2000bf06270 */
[----:B-1----:R-:W-:Y:S05]  /*00c0*/  BRA.U !UP0, `(.L_x_155) ;  /* 0x0000000508747547 */ /* 0x002fea000b800000 */
[----:B------:R-:W-:Y:S02]  /*00d0*/  UISETP.GE.U32.AND UP1, UPT, UR5, 0x10, UPT ;  /* 0x000000100500788c */ /* 0x000fe4000bf26070 */
[----:B------:R-:W-:Y:S01]  /*00e0*/  IMAD R0, R5, UR5, RZ ;  /* 0x0000000505007c24 */ /* 0x000fe2000f8e02ff */
[----:B------:R-:W-:Y:S01]  /*00f0*/  ULOP3.LUT UR8, UR5, 0xf, URZ, 0xc0, !UPT ;  /* 0x0000000f05087892 */ /* 0x000fe2000f8ec0ff */
[----:B------:R-:W-:Y:S01]  /*0100*/  MOV R4, 0xff800000 ;  /* 0xff80000000047802 */ /* 0x000fe20000000f00 */
[----:B------:R-:W-:Y:S02]  /*0110*/  UMOV UR4, URZ ;  /* 0x000000ff00047c82 */ /* 0x000fe40008000000 */
[----:B------:R-:W-:Y:S02]  /*0120*/  UISETP.NE.AND UP0, UPT, UR8, URZ, UPT ;  /* 0x000000ff0800728c */ /* 0x000fe4000bf05270 */
[----:B------:R-:W-:Y:S09]  /*0130*/  BRA.U !UP1, `(.L_x_156) ;  /* 0x0000000109987547 */ /* 0x000ff2000b800000 */
[----:B------:R-:W0:Y:S01]  /*0140*/  LDCU.64 UR6, c[0x0][0x380] ;  /* 0x00007000ff0677ac */ /* 0x000e220008000a00 */
[----:B------:R-:W-:Y:S02]  /*0150*/  MOV R4, 0xff800000 ;  /* 0xff80000000047802 */ /* 0x000fe40000000f00 */
[----:B------:R-:W-:Y:S01]  /*0160*/  MOV R6, R0 ;  /* 0x0000000000067202 */ /* 0x000fe20000000f00 */
[----:B------:R-:W-:-:S04]  /*0170*/  ULOP3.LUT UR4, UR5, 0x7ffffff0, URZ, 0xc0, !UPT ;  /* 0x7ffffff005047892 */ /* 0x000fc8000f8ec0ff */
[----:B------:R-:W-:Y:S02]  /*0180*/  UIADD3 UR9, UPT, UPT, -UR4, URZ, URZ ;  /* 0x000000ff04097290 */ /* 0x000fe4000fffe1ff */
[----:B0-----:R-:W-:-:S04]  /*0190*/  UIADD3 UR5, UP1, UPT, UR6, 0x20, URZ ;  /* 0x0000002006057890 */ /* 0x001fc8000ff3e0ff */
[----:B------:R-:W-:-:S12]  /*01a0*/  UIADD3.X UR6, UPT, UPT, URZ, UR7, URZ, UP1, !UPT ;  /* 0x00000007ff067290 */ /* 0x000fd80008ffe4ff */
.L_x_157:
[----:B------:R-:W-:Y:S02]  /*01b0*/  MOV R2, UR5 ;  /* 0x0000000500027c02 */ /* 0x000fe40008000f00 */
[----:B------:R-:W-:-:S03]  /*01c0*/  MOV R3, UR6 ;  /* 0x0000000600037c02 */ /* 0x000fc60008000f00 */
[----:B------:R-:W-:-:S05]  /*01d0*/  IMAD.WIDE R2, R6, 0x4, R2 ;  /* 0x0000000406027825 */ /* 0x000fca00078e0202 */
[----:B------:R-:W2:Y:S04]  /*01e0*/  LDG.E R7, desc[UR10][R2.64+-0x20] ;  /* 0xffffe00a02077981 */ /* 0x000ea8000c1e1900 */
[----:B------:R-:W2:Y:S04]  /*01f0*/  LDG.E R8, desc[UR10][R2.64+-0x1c] ;  /* 0xffffe40a02087981 */ /* 0x000ea8000c1e1900 */
[----:B------:R-:W3:Y:S04]  /*0200*/  LDG.E R10, desc[UR10][R2.64+-0x18] ;  /* 0xffffe80a020a7981 */ /* 0x000ee8000c1e1900 */
[----:B------:R-:W3:Y:S04]  /*0210*/  LDG.E R9, desc[UR10][R2.64+-0x14] ;  /* 0xffffec0a02097981 */ /* 0x000ee8000c1e1900 */
[----:B------:R-:W4:Y:S04]  /*0220*/  LDG.E R12, desc[UR10][R2.64+-0x10] ;  /* 0xfffff00a020c7981 */ /* 0x000f28000c1e1900 */
[----:B------:R-:W4:Y:S04]  /*0230*/  LDG.E R11, desc[UR10][R2.64+-0xc] ;  /* 0xfffff40a020b7981 */ /* 0x000f28000c1e1900 */
[----:B------:R-:W5:Y:S04]  /*0240*/  LDG.E R14, desc[UR10][R2.64+-0x8] ;  /* 0xfffff80a020e7981 */ /* 0x000f68000c1e1900 */
        /* <DEDUP_REMOVED lines=8> */
[----:B------:R-:W5:Y:S01]  /*02d0*/  LDG.E R21, desc[UR10][R2.64+0x1c] ;  /* 0x00001c0a02157981 */ /* 0x000f62000c1e1900 */
[----:B------:R-:W-:Y:S01]  /*02e0*/  UIADD3 UR9, UPT, UPT, UR9, 0x10, URZ ;  /* 0x0000001009097890 */ /* 0x000fe2000fffe0ff */
[----:B------:R-:W-:-:S03]  /*02f0*/  IADD3 R6, PT, PT, R6, 0x10, RZ ;  /* 0x0000001006067810 */ /* 0x000fc60007ffe0ff */
[----:B------:R-:W-:Y:S01]  /*0300*/  UISETP.NE.AND UP1, UPT, UR9, URZ, UPT ;  /* 0x000000ff0900728c */ /* 0x000fe2000bf25270 */
[----:B--2---:R-:W-:-:S04]  /*0310*/  FMNMX3 R7, R7, R4, R8, !PT ;  /* 0x0000000407077276 */ /* 0x004fc80007800008 */
[----:B---3--:R-:W-:-:S04]  /*0320*/  FMNMX3 R7, R10, R7, R9, !PT ;  /* 0x000000070a077276 */ /* 0x008fc80007800009 */
[----:B----4-:R-:W-:-:S04]  /*0330*/  FMNMX3 R7, R12, R7, R11, !PT ;  /* 0x000000070c077276 */ /* 0x010fc8000780000b */
[----:B-----5:R-:W-:-:S04]  /*0340*/  FMNMX3 R7, R14, R7, R13, !PT ;  /* 0x000000070e077276 */ /* 0x020fc8000780000d */
[----:B------:R-:W-:-:S04]  /*0350*/  FMNMX3 R7, R16, R7, R15, !PT ;  /* 0x0000000710077276 */ /* 0x000fc8000780000f */
[----:B------:R-:W-:-:S04]  /*0360*/  FMNMX3 R7, R18, R7, R17, !PT ;  /* 0x0000000712077276 */ /* 0x000fc80007800011 */
[----:B------:R-:W-:-:S04]  /*0370*/  FMNMX3 R7, R20, R7, R19, !PT ;  /* 0x0000000714077276 */ /* 0x000fc80007800013 */
[----:B------:R-:W-:Y:S01]  /*0380*/  FMNMX3 R4, R22, R7, R21, !PT ;  /* 0x0000000716047276 */ /* 0x000fe20007800015 */
[----:B------:R-:W-:Y:S06]  /*0390*/  BRA.U UP1, `(.L_x_157) ;  /* 0xfffffffd01847547 */ /* 0x000fec000b83ffff */
.L_x_156:
[----:B------:R-:W-:Y:S05]  /*03a0*/  BRA.U !UP0, `(.L_x_155) ;  /* 0x0000000108bc7547 */ /* 0x000fea000b800000 */
[----:B------:R-:W0:Y:S01]  /*03b0*/  LDCU UR5, c[0x0][0x394] ;  /* 0x00007280ff0577ac */ /* 0x000e220008000800 */
[----:B------:R-:W-:Y:S02]  /*03c0*/  UISETP.GE.U32.AND UP0, UPT, UR8, 0x8, UPT ;  /* 0x000000080800788c */ /* 0x000fe4000bf06070 */
[----:B0-----:R-:W-:-:S04]  /*03d0*/  ULOP3.LUT UR6, UR5, 0x7, URZ, 0xc0, !UPT ;  /* 0x0000000705067892 */ /* 0x001fc8000f8ec0ff */
[----:B------:R-:W-:-:S03]  /*03e0*/  UISETP.NE.AND UP1, UPT, UR6, URZ, UPT ;  /* 0x000000ff0600728c */ /* 0x000fc6000bf25270 */
[----:B------:R-:W-:Y:S08]  /*03f0*/  BRA.U !UP0, `(.L_x_158) ;  /* 0x0000000108407547 */ /* 0x000ff0000b800000 */
[----:B------:R-:W0:Y:S01]  /*0400*/  LDC.64 R2, c[0x0][0x380] ;  /* 0x0000e000ff027b82 */ /* 0x000e220000000a00 */
[----:B------:R-:W-:-:S05]  /*0410*/  IADD3 R7, PT, PT, R0, UR4, RZ ;  /* 0x0000000400077c10 */ /* 0x000fca000fffe0ff */
[----:B0-----:R-:W-:-:S05]  /*0420*/  IMAD.WIDE R2, R7, 0x4, R2 ;  /* 0x0000000407027825 */ /* 0x001fca00078e0202 */
[----:B------:R-:W2:Y:S04]  /*0430*/  LDG.E R7, desc[UR10][R2.64] ;  /* 0x0000000a02077981 */ /* 0x000ea8000c1e1900 */
[----:B------:R-:W2:Y:S04]  /*0440*/  LDG.E R6, desc[UR10][R2.64+0x4] ;  /* 0x0000040a02067981 */ /* 0x000ea8000c1e1900 */
[----:B------:R-:W3:Y:S04]  /*0450*/  LDG.E R9, desc[UR10][R2.64+0x8] ;  /* 0x0000080a02097981 */ /* 0x000ee8000c1e1900 */
[----:B------:R-:W3:Y:S04]  /*0460*/  LDG.E R8, desc[UR10][R2.64+0xc] ;  /* 0x00000c0a02087981 */ /* 0x000ee8000c1e1900 */
[----:B------:R-:W4:Y:S04]  /*0470*/  LDG.E R11, desc[UR10][R2.64+0x10] ;  /* 0x0000100a020b7981 */ /* 0x000f28000c1e1900 */
[----:B------:R-:W4:Y:S04]  /*0480*/  LDG.E R10, desc[UR10][R2.64+0x14] ;  /* 0x0000140a020a7981 */ /* 0x000f28000c1e1900 */
[----:B------:R-:W5:Y:S04]  /*0490*/  LDG.E R13, desc[UR10][R2.64+0x18] ;  /* 0x0000180a020d7981 */ /* 0x000f68000c1e1900 */
[----:B------:R-:W5:Y:S01]  /*04a0*/  LDG.E R12, desc[UR10][R2.64+0x1c] ;  /* 0x00001c0a020c7981 */ /* 0x000f62000c1e1900 */
[----:B------:R-:W-:Y:S01]  /*04b0*/  UIADD3 UR4, UPT, UPT, UR4, 0x8, URZ ;  /* 0x0000000804047890 */ /* 0x000fe2000fffe0ff */
[----:B--2---:R-:W-:-:S04]  /*04c0*/  FMNMX3 R6, R7, R4, R6, !PT ;  /* 0x0000000407067276 */ /* 0x004fc80007800006 */
[----:B---3--:R-:W-:-:S04]  /*04d0*/  FMNMX3 R6, R9, R6, R8, !PT ;  /* 0x0000000609067276 */ /* 0x008fc80007800008 */
[----:B----4-:R-:W-:-:S04]  /*04e0*/  FMNMX3 R6, R11, R6, R10, !PT ;  /* 0x000000060b067276 */ /* 0x010fc8000780000a */
[----:B-----5:R-:W-:-:S07]  /*04f0*/  FMNMX3 R4, R13, R6, R12, !PT ;  /* 0x000000060d047276 */ /* 0x020fce000780000c */
.L_x_158:
[----:B------:R-:W-:Y:S05]  /*0500*/  BRA.U !UP1, `(.L_x_155) ;  /* 0x0000000109647547 */ /* 0x000fea000b800000 */
[----:B------:R-:W-:Y:S02]  /*0510*/  UISETP.GE.U32.AND UP0, UPT, UR6, 0x4, UPT ;  /* 0x000000040600788c */ /* 0x000fe4000bf06070 */
[----:B------:R-:W-:-:S04]  /*0520*/  ULOP3.LUT UR5, UR5, 0x3, URZ, 0xc0, !UPT ;  /* 0x0000000305057892 */ /* 0x000fc8000f8ec0ff */
        /* <DEDUP_REMOVED lines=8> */
[----:B------:R-:W3:Y:S01]  /*05b0*/  LDG.E R8, desc[UR10][R2.64+0xc] ;  /* 0x00000c0a02087981 */ /* 0x000ee2000c1e1900 */
[----:B------:R-:W-:Y:S01]  /*05c0*/  UIADD3 UR4, UPT, UPT, UR4, 0x4, URZ ;  /* 0x0000000404047890 */ /* 0x000fe2000fffe0ff */
[----:B--2---:R-:W-:-:S04]  /*05d0*/  FMNMX3 R4, R7, R4, R6, !PT ;  /* 0x0000000407047276 */ /* 0x004fc80007800006 */
[----:B---3--:R-:W-:-:S07]  /*05e0*/  FMNMX3 R4, R9, R4, R8, !PT ;  /* 0x0000000409047276 */ /* 0x008fce0007800008 */
.L_x_159:
[----:B------:R-:W-:Y:S05]  /*05f0*/  BRA.U !UP1, `(.L_x_155) ;  /* 0x0000000109287547 */ /* 0x000fea000b800000 */
[----:B------:R-:W0:Y:S01]  /*0600*/  LDC.64 R6, c[0x0][0x380] ;  /* 0x0000e000ff067b82 */ /* 0x000e220000000a00 */
[----:B------:R-:W-:Y:S01]  /*0610*/  IADD3 R9, PT, PT, R0, UR4, RZ ;  /* 0x0000000400097c10 */ /* 0x000fe2000fffe0ff */
[----:B------:R-:W-:-:S12]  /*0620*/  UIADD3 UR5, UPT, UPT, -UR5, URZ, URZ ;  /* 0x000000ff05057290 */ /* 0x000fd8000fffe1ff */
.L_x_160:
[----:B0-----:R-:W-:-:S06]  /*0630*/  IMAD.WIDE R2, R9, 0x4, R6 ;  /* 0x0000000409027825 */ /* 0x001fcc00078e0206 */
[----:B------:R-:W2:Y:S01]  /*0640*/  LDG.E R3, desc[UR10][R2.64] ;  /* 0x0000000a02037981 */ /* 0x000ea2000c1e1900 */
[----:B------:R-:W-:Y:S01]  /*0650*/  UIADD3 UR5, UPT, UPT, UR5, 0x1, URZ ;  /* 0x0000000105057890 */ /* 0x000fe2000fffe0ff */
[----:B------:R-:W-:-:S03]  /*0660*/  IADD3 R9, PT, PT, R9, 0x1, RZ ;  /* 0x0000000109097810 */ /* 0x000fc60007ffe0ff */
[----:B------:R-:W-:Y:S01]  /*0670*/  UISETP.NE.AND UP0, UPT, UR5, URZ, UPT ;  /* 0x000000ff0500728c */ /* 0x000fe2000bf05270 */
[----:B--2---:R-:W-:-:S08]  /*0680*/  FMNMX R4, R3, R4, !PT ;  /* 0x0000000403047209 */ /* 0x004fd00007800000 */
[----:B------:R-:W-:Y:S05]  /*0690*/  BRA.U UP0, `(.L_x_160) ;  /* 0xfffffffd00e47547 */ /* 0x000fea000b83ffff */
.L_x_155:
[----:B------:R-:W0:Y:S01]  /*06a0*/  LDCU UR5, c[0x0][0x394] ;  /* 0x00007280ff0577ac */ /* 0x000e220008000800 */
[----:B------:R-:W-:Y:S01]  /*06b0*/  HFMA2 R3, -RZ, RZ, 0, 0 ;  /* 0x00000000ff037431 */ /* 0x000fe200000001ff */
[----:B0-----:R-:W-:-:S09]  /*06c0*/  UISETP.GE.AND UP0, UPT, UR5, 0x1, UPT ;  /* 0x000000010500788c */ /* 0x001fd2000bf06270 */
[----:B------:R-:W-:Y:S05]  /*06d0*/  BRA.U !UP0, `(.L_x_161) ;  /* 0x0000000d08287547 */ /* 0x000fea000b800000 */
[----:B------:R-:W-:Y:S02]  /*06e0*/  UISETP.GE.U32.AND UP1, UPT, UR5, 0x8, UPT ;  /* 0x000000080500788c */ /* 0x000fe4000bf26070 */
[----:B------:R-:W-:Y:S01]  /*06f0*/  IMAD R0, R5, UR5, RZ ;  /* 0x0000000505007c24 */ /* 0x000fe2000f8e02ff */
[----:B------:R-:W-:Y:S01]  /*0700*/  ULOP3.LUT UR9, UR5, 0x7, URZ, 0xc0, !UPT ;  /* 0x0000000705097892 */ /* 0x000fe2000f8ec0ff */
[----:B------:R-:W-:Y:S01]  /*0710*/  MOV R3, RZ ;  /* 0x000000ff00037202 */ /* 0x000fe20000000f00 */
[----:B------:R-:W-:Y:S02]  /*0720*/  UMOV UR4, URZ ;  /* 0x000000ff00047c82 */ /* 0x000fe40008000000 */
[----:B------:R-:W-:Y:S02]  /*0730*/  UISETP.NE.AND UP0, UPT, UR9, URZ, UPT ;  /* 0x000000ff0900728c */ /* 0x000fe4000bf05270 */
[----:B------:R-:W-:Y:S09]  /*0740*/  BRA.U !UP1, `(.L_x_162) ;  /* 0x0000000509807547 */ /* 0x000ff2000b800000 */
[----:B------:R-:W0:Y:S01]  /*0750*/  LDCU.64 UR6, c[0x0][0x380] ;  /* 0x00007000ff0677ac */ /* 0x000e220008000a00 */
[----:B------:R-:W-:Y:S02]  /*0760*/  MOV R3, RZ ;  /* 0x000000ff00037202 */ /* 0x000fe40000000f00 */
[----:B------:R-:W-:Y:S01]  /*0770*/  MOV R2, R0 ;  /* 0x0000000000027202 */ /* 0x000fe20000000f00 */
[----:B------:R-:W-:-:S04]  /*0780*/  ULOP3.LUT UR4, UR5, 0x7ffffff8, URZ, 0xc0, !UPT ;  /* 0x7ffffff805047892 */ /* 0x000fc8000f8ec0ff */
[----:B------:R-:W-:Y:S02]  /*0790*/  UIADD3 UR8, UPT, UPT, -UR4, URZ, URZ ;  /* 0x000000ff04087290 */ /* 0x000fe4000fffe1ff */
[----:B0-----:R-:W-:-:S04]  /*07a0*/  UIADD3 UR5, UP1, UPT, UR6, 0x10, URZ ;  /* 0x0000001006057890 */ /* 0x001fc8000ff3e0ff */
[----:B------:R-:W-:-:S12]  /*07b0*/  UIADD3.X UR6, UPT, UPT, URZ, UR7, URZ, UP1, !UPT ;  /* 0x00000007ff067290 */ /* 0x000fd80008ffe4ff */
.L_x_163:
[----:B------:R-:W-:Y:S02]  /*07c0*/  MOV R22, UR5 ;  /* 0x0000000500167c02 */ /* 0x000fe40008000f00 */
[----:B------:R-:W-:-:S03]  /*07d0*/  MOV R23, UR6 ;  /* 0x0000000600177c02 */ /* 0x000fc60008000f00 */
[----:B------:R-:W-:-:S05]  /*07e0*/  IMAD.WIDE R22, R2, 0x4, R22 ;  /* 0x0000000402167825 */ /* 0x000fca00078e0216 */
[----:B------:R-:W2:Y:S04]  /*07f0*/  LDG.E R7, desc[UR10][R22.64+-0x10] ;  /* 0xfffff00a16077981 */ /* 0x000ea8000c1e1900 */
[----:B------:R-:W3:Y:S04]  /*0800*/  LDG.E R13, desc[UR10][R22.64+-0xc] ;  /* 0xfffff40a160d7981 */ /* 0x000ee8000c1e1900 */
[----:B------:R-:W4:Y:S04]  /*0810*/  LDG.E R21, desc[UR10][R22.64+-0x8] ;  /* 0xfffff80a16157981 */ /* 0x000f28000c1e1900 */
[----:B------:R-:W5:Y:S04]  /*0820*/  LDG.E R27, desc[UR10][R22.64+-0x4] ;  /* 0xfffffc0a161b7981 */ /* 0x000f68000c1e1900 */
[----:B------:R-:W5:Y:S04]  /*0830*/  LDG.E R11, desc[UR10][R22.64] ;  /* 0x0000000a160b7981 */ /* 0x000f68000c1e1900 */
[----:B------:R-:W5:Y:S04]  /*0840*/  LDG.E R19, desc[UR10][R22.64+0x4] ;  /* 0x0000040a16137981 */ /* 0x000f68000c1e1900 */
[----:B------:R-:W5:Y:S04]  /*0850*/  LDG.E R17, desc[UR10][R22.64+0x8] ;  /* 0x0000080a16117981 */ /* 0x000f68000c1e1900 */
[----:B------:R5:W5:Y:S01]  /*0860*/  LDG.E R15, desc[UR10][R22.64+0xc] ;  /* 0x00000c0a160f7981 */ /* 0x000b62000c1e1900 */
[----:B------:R-:W-:Y:S01]  /*0870*/  HFMA2 R8, -RZ, RZ, 0.96630859375, -0.0022525787353515625 ;  /* 0x3bbb989dff087431 */ /* 0x000fe200000001ff */
[----:B------:R-:W-:Y:S01]  /*0880*/  MOV R10, 0x437c0000 ;  /* 0x437c0000000a7802 */ /* 0x000fe20000000f00 */
[----:B------:R-:W-:Y:S01]  /*0890*/  UIADD3 UR8, UPT, UPT, UR8, 0x8, URZ ;  /* 0x0000000808087890 */ /* 0x000fe2000fffe0ff */
[----:B------:R-:W-:-:S03]  /*08a0*/  IADD3 R2, PT, PT, R2, 0x8, RZ ;  /* 0x0000000802027810 */ /* 0x000fc60007ffe0ff */
[----:B------:R-:W-:Y:S01]  /*08b0*/  UISETP.NE.AND UP1, UPT, UR8, URZ, UPT ;  /* 0x000000ff0800728c */ /* 0x000fe2000bf25270 */
[----:B--2---:R-:W-:-:S04]  /*08c0*/  FADD R7, R7, -R4 ;  /* 0x8000000407077221 */ /* 0x004fc80000000000 */
[----:B------:R-:W-:Y:S01]  /*08d0*/  FFMA.SAT R9, R7, R8, 0.5 ;  /* 0x3f00000007097423 */ /* 0x000fe20000002008 */
[----:B---3--:R-:W-:-:S03]  /*08e0*/  FADD R13, R13, -R4 ;  /* 0x800000040d0d7221 */ /* 0x008fc60000000000 */
[----:B------:R-:W-:Y:S01]  /*08f0*/  FFMA.RM R9, R9, R10, 12582913 ;  /* 0x4b40000109097423 */ /* 0x000fe2000000400a */
[----:B------:R-:W-:Y:S01]  /*0900*/  FFMA.SAT R25, R13, R8, 0.5 ;  /* 0x3f0000000d197423 */ /* 0x000fe20000002008 */
[--C-:B----4-:R-:W-:Y:S02]  /*0910*/  FADD R21, R21, -R4.reuse ;  /* 0x8000000415157221 */ /* 0x110fe40000000000 */
[----:B------:R-:W-:Y:S01]  /*0920*/  FADD R12, R9, -12583039 ;  /* 0xcb40007f090c7421 */ /* 0x000fe20000000000 */
[----:B-----5:R-:W-:Y:S01]  /*0930*/  FADD R23, R27, -R4 ;  /* 0x800000041b177221 */ /* 0x020fe20000000000 */
[----:B------:R-:W-:Y:S01]  /*0940*/  FFMA.RM R6, R25, R10, 12582913 ;  /* 0x4b40000119067423 */ /* 0x000fe2000000400a */
[-C--:B------:R-:W-:Y:S01]  /*0950*/  FFMA.SAT R25, R21, R8.reuse, 0.5 ;  /* 0x3f00000015197423 */ /* 0x080fe20000002008 */
[----:B------:R-:W-:Y:S01]  /*0960*/  FFMA R12, R7, 1.4426950216293334961, -R12 ;  /* 0x3fb8aa3b070c7823 */ /* 0x000fe2000000080c */
[----:B------:R-:W-:Y:S01]  /*0970*/  FFMA.SAT R27, R23, R8, 0.5 ;  /* 0x3f000000171b7423 */ /* 0x000fe20000002008 */
[----:B------:R-:W-:-:S02]  /*0980*/  FADD R14, R6, -12583039 ;  /* 0xcb40007f060e7421 */ /* 0x000fc40000000000 */
[----:B------:R-:W-:Y:S01]  /*0990*/  FFMA R12, R7, 1.925963033500011079e-08, R12 ;  /* 0x32a57060070c7823 */ /* 0x000fe2000000000c */
[-C--:B------:R-:W-:Y:S01]  /*09a0*/  FFMA.RM R7, R25, R10.reuse, 12582913 ;  /* 0x4b40000119077423 */ /* 0x080fe2000000400a */
[----:B------:R-:W-:Y:S01]  /*09b0*/  FADD R25, R11, -R4 ;  /* 0x800000040b197221 */ /* 0x000fe20000000000 */
[----:B------:R-:W-:Y:S01]  /*09c0*/  FFMA.RM R11, R27, R10, 12582913 ;  /* 0x4b4000011b0b7423 */ /* 0x000fe2000000400a */
[----:B------:R-:W-:Y:S01]  /*09d0*/  FFMA R14, R13, 1.4426950216293334961, -R14 ;  /* 0x3fb8aa3b0d0e7823 */ /* 0x000fe2000000080e */
[----:B------:R-:W-:Y:S01]  /*09e0*/  FADD R16, R7, -12583039 ;  /* 0xcb40007f07107421 */ /* 0x000fe20000000000 */
[----:B------:R-:W-:Y:S01]  /*09f0*/  FFMA.SAT R29, R25, R8, 0.5 ;  /* 0x3f000000191d7423 */ /* 0x000fe20000002008 */
[----:B------:R-:W-:Y:S01]  /*0a00*/  FADD R18, R11, -12583039 ;  /* 0xcb40007f0b127421 */ /* 0x000fe20000000000 */
[----:B------:R-:W-:Y:S01]  /*0a10*/  FFMA R13, R13, 1.925963033500011079e-08, R14 ;  /* 0x32a570600d0d7823 */ /* 0x000fe2000000000e */
[----:B------:R-:W-:Y:S01]  /*0a20*/  FADD R27, R19, -R4 ;  /* 0x80000004131b7221 */ /* 0x000fe20000000000 */
[----:B------:R-:W-:Y:S01]  /*0a30*/  FFMA.RM R14, R29, R10, 12582913 ;  /* 0x4b4000011d0e7423 */ /* 0x000fe2000000400a */
[----:B------:R-:W-:Y:S01]  /*0a40*/  FFMA R18, R23, 1.4426950216293334961, -R18 ;  /* 0x3fb8aa3b17127823 */ /* 0x000fe20000000812 */
[----:B------:R-:W0:Y:S01]  /*0a50*/  MUFU.EX2 R12, R12 ;  /* 0x0000000c000c7308 */ /* 0x000e220000000800 */
[----:B------:R-:W-:Y:S01]  /*0a60*/  FFMA R16, R21, 1.4426950216293334961, -R16 ;  /* 0x3fb8aa3b15107823 */ /* 0x000fe20000000810 */
[----:B------:R-:W-:Y:S01]  /*0a70*/  FADD R20, R14, -12583039 ;  /* 0xcb40007f0e147421 */ /* 0x000fe20000000000 */
[----:B------:R-:W-:Y:S01]  /*0a80*/  FFMA R18, R23, 1.925963033500011079e-08, R18 ;  /* 0x32a5706017127823 */ /* 0x000fe20000000012 */
[----:B------:R-:W-:Y:S01]  /*0a90*/  FFMA.SAT R19, R27, R8, 0.5 ;  /* 0x3f0000001b137423 */ /* 0x000fe20000002008 */
[----:B------:R-:W-:Y:S01]  /*0aa0*/  FADD R23, R17, -R4 ;  /* 0x8000000411177221 */ /* 0x000fe20000000000 */
[----:B------:R-:W-:Y:S01]  /*0ab0*/  FFMA R16, R21, 1.925963033500011079e-08, R16 ;  /* 0x32a5706015107823 */ /* 0x000fe20000000010 */
[----:B------:R-:W-:Y:S01]  /*0ac0*/  FFMA R20, R25, 1.4426950216293334961, -R20 ;  /* 0x3fb8aa3b19147823 */ /* 0x000fe20000000814 */
[----:B------:R-:W-:Y:S01]  /*0ad0*/  FFMA.RM R17, R19, R10, 12582913 ;  /* 0x4b40000113117423 */ /* 0x000fe2000000400a */
[----:B------:R-:W-:Y:S01]  /*0ae0*/  FFMA.SAT R29, R23, R8, 0.5 ;  /* 0x3f000000171d7423 */ /* 0x000fe20000002008 */
[----:B------:R-:W-:Y:S01]  /*0af0*/  FADD R21, R15, -R4 ;  /* 0x800000040f157221 */ /* 0x000fe20000000000 */
[----:B------:R-:W1:Y:S01]  /*0b00*/  MUFU.EX2 R13, R13 ;  /* 0x0000000d000d7308 */ /* 0x000e620000000800 */
[----:B------:R-:W-:Y:S01]  /*0b10*/  FFMA R19, R25, 1.925963033500011079e-08, R20 ;  /* 0x32a5706019137823 */ /* 0x000fe20000000014 */
[----:B------:R-:W-:Y:S01]  /*0b20*/  FADD R22, R17, -12583039 ;  /* 0xcb40007f11167421 */ /* 0x000fe20000000000 */
[----:B------:R-:W-:Y:S01]  /*0b30*/  FFMA.RM R15, R29, R10, 12582913 ;  /* 0x4b4000011d0f7423 */ /* 0x000fe2000000400a */
[----:B------:R-:W-:Y:S01]  /*0b40*/  FFMA.SAT R25, R21, R8, 0.5 ;  /* 0x3f00000015197423 */ /* 0x000fe20000002008 */
[----:B------:R-:W-:Y:S01]  /*0b50*/  SHF.L.U32 R20, R9, 0x17, RZ ;  /* 0x0000001709147819 */ /* 0x000fe200000006ff */
[----:B------:R-:W-:Y:S01]  /*0b60*/  FFMA R22, R27, 1.4426950216293334961, -R22 ;  /* 0x3fb8aa3b1b167823 */ /* 0x000fe20000000816 */
[----:B------:R-:W-:Y:S01]  /*0b70*/  FADD R24, R15, -12583039 ;  /* 0xcb40007f0f187421 */ /* 0x000fe20000000000 */
[----:B------:R-:W2:Y:S01]  /*0b80*/  MUFU.EX2 R16, R16 ;  /* 0x0000001000107308 */ /* 0x000ea20000000800 */
[----:B------:R-:W-:Y:S01]  /*0b90*/  FFMA.RM R10, R25, R10, 12582913 ;  /* 0x4b400001190a7423 */ /* 0x000fe2000000400a */
[----:B0-----:R-:W-:Y:S01]  /*0ba0*/  FFMA R12, R20, R12, R3 ;  /* 0x0000000c140c7223 */ /* 0x001fe20000000003 */
[----:B------:R-:W-:Y:S01]  /*0bb0*/  FFMA R8, R27, 1.925963033500011079e-08, R22 ;  /* 0x32a570601b087823 */ /* 0x000fe20000000016 */
[----:B------:R-:W-:Y:S01]  /*0bc0*/  FFMA R24, R23, 1.4426950216293334961, -R24 ;  /* 0x3fb8aa3b17187823 */ /* 0x000fe20000000818 */
[----:B------:R-:W-:Y:S01]  /*0bd0*/  FADD R20, R10, -12583039 ;  /* 0xcb40007f0a147421 */ /* 0x000fe20000000000 */
[----:B------:R-:W-:-:S02]  /*0be0*/  SHF.L.U32 R9, R6, 0x17, RZ ;  /* 0x0000001706097819 */ /* 0x000fc400000006ff */
[----:B------:R-:W0:Y:S01]  /*0bf0*/  MUFU.EX2 R18, R18 ;  /* 0x0000001200127308 */ /* 0x000e220000000800 */
[----:B------:R-:W-:Y:S01]  /*0c00*/  FFMA R24, R23, 1.925963033500011079e-08, R24 ;  /* 0x32a5706017187823 */ /* 0x000fe20000000018 */
[----:B------:R-:W-:Y:S01]  /*0c10*/  FFMA R20, R21, 1.4426950216293334961, -R20 ;  /* 0x3fb8aa3b15147823 */ /* 0x000fe20000000814 */
[----:B------:R-:W-:Y:S01]  /*0c20*/  SHF.L.U32 R6, R7, 0x17, RZ ;  /* 0x0000001707067819 */ /* 0x000fe200000006ff */
[----:B-1----:R-:W-:Y:S01]  /*0c30*/  FFMA R9, R9, R13, R12 ;  /* 0x0000000d09097223 */ /* 0x002fe2000000000c */
[----:B------:R-:W-:Y:S01]  /*0c40*/  SHF.L.U32 R12, R11, 0x17, RZ ;  /* 0x000000170b0c7819 */ /* 0x000fe200000006ff */
[----:B------:R-:W-:Y:S01]  /*0c50*/  FFMA R20, R21, 1.925963033500011079e-08, R20 ;  /* 0x32a5706015147823 */ /* 0x000fe20000000014 */
[----:B------:R-:W-:Y:S01]  /*0c60*/  SHF.L.U32 R3, R14, 0x17, RZ ;  /* 0x000000170e037819 */ /* 0x000fe200000006ff */
[----:B------:R-:W1:Y:S01]  /*0c70*/  MUFU.EX2 R19, R19 ;  /* 0x0000001300137308 */ /* 0x000e620000000800 */
[----:B--2---:R-:W-:Y:S01]  /*0c80*/  FFMA R9, R6, R16, R9 ;  /* 0x0000001006097223 */ /* 0x004fe20000000009 */
[----:B------:R-:W-:-:S02]  /*0c90*/  SHF.L.U32 R6, R17, 0x17, RZ ;  /* 0x0000001711067819 */ /* 0x000fc400000006ff */
[----:B------:R-:W-:-:S04]  /*0ca0*/  SHF.L.U32 R10, R10, 0x17, RZ ;  /* 0x000000170a0a7819 */ /* 0x000fc800000006ff */
[----:B------:R-:W2:Y:S01]  /*0cb0*/  MUFU.EX2 R8, R8 ;  /* 0x0000000800087308 */ /* 0x000ea20000000800 */
[----:B0-----:R-:W-:-:S07]  /*0cc0*/  FFMA R12, R12, R18, R9 ;  /* 0x000000120c0c7223 */ /* 0x001fce0000000009 */
[----:B------:R-:W0:Y:S01]  /*0cd0*/  MUFU.EX2 R24, R24 ;  /* 0x0000001800187308 */ /* 0x000e220000000800 */
[----:B-1----:R-:W-:Y:S01]  /*0ce0*/  FFMA R3, R3, R19, R12 ;  /* 0x0000001303037223 */ /* 0x002fe2000000000c */
[----:B------:R-:W-:-:S06]  /*0cf0*/  SHF.L.U32 R12, R15, 0x17, RZ ;  /* 0x000000170f0c7819 */ /* 0x000fcc00000006ff */
[----:B------:R-:W1:Y:S01]  /*0d00*/  MUFU.EX2 R20, R20 ;  /* 0x0000001400147308 */ /* 0x000e620000000800 */
[----:B--2---:R-:W-:-:S04]  /*0d10*/  FFMA R3, R6, R8, R3 ;  /* 0x0000000806037223 */ /* 0x004fc80000000003 */
[----:B0-----:R-:W-:-:S04]  /*0d20*/  FFMA R3, R12, R24, R3 ;  /* 0x000000180c037223 */ /* 0x001fc80000000003 */
[----:B-1----:R-:W-:Y:S01]  /*0d30*/  FFMA R3, R10, R20, R3 ;  /* 0x000000140a037223 */ /* 0x002fe20000000003 */
[----:B------:R-:W-:Y:S06]  /*0d40*/  BRA.U UP1, `(.L_x_163) ;  /* 0xfffffff9019c7547 */ /* 0x000fec000b83ffff */
.L_x_162:
        /* <DEDUP_REMOVED lines=10> */
[----:B------:R-:W3:Y:S04]  /*0df0*/  LDG.E R11, desc[UR10][R8.64+0x4] ;  /* 0x0000040a080b7981 */ /* 0x000ee8000c1e1900 */
[----:B------:R-:W4:Y:S04]  /*0e00*/  LDG.E R13, desc[UR10][R8.64+0x8] ;  /* 0x0000080a080d7981 */ /* 0x000f28000c1e1900 */
[----:B------:R0:W5:Y:S01]  /*0e10*/  LDG.E R15, desc[UR10][R8.64+0xc] ;  /* 0x00000c0a080f7981 */ /* 0x000162000c1e1900 */
[----:B------:R-:W-:Y:S01]  /*0e20*/  HFMA2 R12, -RZ, RZ, 0.96630859375, -0.0022525787353515625 ;  /* 0x3bbb989dff0c7431 */ /* 0x000fe200000001ff */
[----:B------:R-:W-:Y:S01]  /*0e30*/  MOV R14, 0x437c0000 ;  /* 0x437c0000000e7802 */ /* 0x000fe20000000f00 */
[----:B------:R-:W-:Y:S01]  /*0e40*/  UIADD3 UR4, UPT, UPT, UR4, 0x4, URZ ;  /* 0x0000000404047890 */ /* 0x000fe2000fffe0ff */
[----:B--2---:R-:W-:-:S04]  /*0e50*/  FADD R7, R7, -R4 ;  /* 0x8000000407077221 */ /* 0x004fc80000000000 */
[----:B------:R-:W-:Y:S01]  /*0e60*/  FFMA.SAT R2, R7, R12, 0.5 ;  /* 0x3f00000007027423 */ /* 0x000fe2000000200c */
[----:B---3--:R-:W-:-:S03]  /*0e70*/  FADD R11, R11, -R4 ;  /* 0x800000040b0b7221 */ /* 0x008fc60000000000 */
[----:B------:R-:W-:Y:S01]  /*0e80*/  FFMA.RM R2, R2, R14, 12582913 ;  /* 0x4b40000102027423 */ /* 0x000fe2000000400e */
[----:B------:R-:W-:Y:S01]  /*0e90*/  FFMA.SAT R6, R11, R12, 0.5 ;  /* 0x3f0000000b067423 */ /* 0x000fe2000000200c */
[--C-:B----4-:R-:W-:Y:S02]  /*0ea0*/  FADD R13, R13, -R4.reuse ;  /* 0x800000040d0d7221 */ /* 0x110fe40000000000 */
[----:B------:R-:W-:Y:S01]  /*0eb0*/  FADD R10, R2, -12583039 ;  /* 0xcb40007f020a7421 */ /* 0x000fe20000000000 */
[----:B------:R-:W-:Y:S01]  /*0ec0*/  FFMA.RM R6, R6, R14, 12582913 ;  /* 0x4b40000106067423 */ /* 0x000fe2000000400e */
[----:B0-----:R-:W-:Y:S01]  /*0ed0*/  FFMA.SAT R9, R13, R12, 0.5 ;  /* 0x3f0000000d097423 */ /* 0x001fe2000000200c */
[----:B-----5:R-:W-:Y:S01]  /*0ee0*/  FADD R15, R15, -R4 ;  /* 0x800000040f0f7221 */ /* 0x020fe20000000000 */
[----:B------:R-:W-:Y:S01]  /*0ef0*/  FFMA R10, R7, 1.4426950216293334961, -R10 ;  /* 0x3fb8aa3b070a7823 */ /* 0x000fe2000000080a */
[----:B------:R-:W-:Y:S01]  /*0f00*/  FADD R8, R6, -12583039 ;  /* 0xcb40007f06087421 */ /* 0x000fe20000000000 */
[----:B------:R-:W-:-:S02]  /*0f10*/  SHF.L.U32 R2, R2, 0x17, RZ ;  /* 0x0000001702027819 */ /* 0x000fc400000006ff */
[----:B------:R-:W-:Y:S01]  /*0f20*/  FFMA R10, R7, 1.925963033500011079e-08, R10 ;  /* 0x32a57060070a7823 */ /* 0x000fe2000000000a */
[----:B------:R-:W-:Y:S01]  /*0f30*/  FFMA.RM R7, R9, R14, 12582913 ;  /* 0x4b40000109077423 */ /* 0x000fe2000000400e */
[----:B------:R-:W-:Y:S01]  /*0f40*/  FFMA R8, R11, 1.4426950216293334961, -R8 ;  /* 0x3fb8aa3b0b087823 */ /* 0x000fe20000000808 */
[----:B------:R-:W-:Y:S02]  /*0f50*/  FFMA.SAT R9, R15, R12, 0.5 ;  /* 0x3f0000000f097423 */ /* 0x000fe4000000200c */
[----:B------:R-:W-:Y:S01]  /*0f60*/  FADD R12, R7, -12583039 ;  /* 0xcb40007f070c7421 */ /* 0x000fe20000000000 */
[----:B------:R-:W-:Y:S01]  /*0f70*/  FFMA R8, R11, 1.925963033500011079e-08, R8 ;  /* 0x32a570600b087823 */ /* 0x000fe20000000008 */
[----:B------:R-:W-:Y:S01]  /*0f80*/  FFMA.RM R11, R9, R14, 12582913 ;  /* 0x4b400001090b7423 */ /* 0x000fe2000000400e */
[----:B------:R-:W0:Y:S01]  /*0f90*/  MUFU.EX2 R10, R10 ;  /* 0x0000000a000a7308 */ /* 0x000e220000000800 */
[----:B------:R-:W-:Y:S01]  /*0fa0*/  FFMA R12, R13, 1.4426950216293334961, -R12 ;  /* 0x3fb8aa3b0d0c7823 */ /* 0x000fe2000000080c */
[----:B------:R-:W-:Y:S01]  /*0fb0*/  SHF.L.U32 R9, R6, 0x17, RZ ;  /* 0x0000001706097819 */ /* 0x000fe200000006ff */
[----:B------:R-:W-:Y:S01]  /*0fc0*/  FADD R14, R11, -12583039 ;  /* 0xcb40007f0b0e7421 */ /* 0x000fe20000000000 */
[----:B------:R-:W-:Y:S01]  /*0fd0*/  SHF.L.U32 R7, R7, 0x17, RZ ;  /* 0x0000001707077819 */ /* 0x000fe200000006ff */
[----:B------:R-:W-:-:S02]  /*0fe0*/  FFMA R12, R13, 1.925963033500011079e-08, R12 ;  /* 0x32a570600d0c7823 */ /* 0x000fc4000000000c */
[C---:B------:R-:W-:Y:S01]  /*0ff0*/  FFMA R14, R15.reuse, 1.4426950216293334961, -R14 ;  /* 0x3fb8aa3b0f0e7823 */ /* 0x040fe2000000080e */
[----:B------:R-:W1:Y:S03]  /*1000*/  MUFU.EX2 R8, R8 ;  /* 0x0000000800087308 */ /* 0x000e660000000800 */
[----:B------:R-:W-:-:S05]  /*1010*/  FFMA R14, R15, 1.925963033500011079e-08, R14 ;  /* 0x32a570600f0e7823 */ /* 0x000fca000000000e */
[----:B------:R-:W2:Y:S01]  /*1020*/  MUFU.EX2 R12, R12 ;  /* 0x0000000c000c7308 */ /* 0x000ea20000000800 */
[----:B0-----:R-:W-:Y:S01]  /*1030*/  FFMA R2, R2, R10, R3 ;  /* 0x0000000a02027223 */ /* 0x001fe20000000003 */
[----:B------:R-:W-:-:S06]  /*1040*/  SHF.L.U32 R3, R11, 0x17, RZ ;  /* 0x000000170b037819 */ /* 0x000fcc00000006ff */
[----:B------:R-:W0:Y:S01]  /*1050*/  MUFU.EX2 R14, R14 ;  /* 0x0000000e000e7308 */ /* 0x000e220000000800 */
[----:B-1----:R-:W-:-:S04]  /*1060*/  FFMA R2, R9, R8, R2 ;  /* 0x0000000809027223 */ /* 0x002fc80000000002 */
[----:B--2---:R-:W-:-:S04]  /*1070*/  FFMA R2, R7, R12, R2 ;  /* 0x0000000c07027223 */ /* 0x004fc80000000002 */
[----:B0-----:R-:W-:-:S07]  /*1080*/  FFMA R3, R3, R14, R2 ;  /* 0x0000000e03037223 */ /* 0x001fce0000000002 */
.L_x_164:
[----:B------:R-:W-:Y:S05]  /*1090*/  BRA.U !UP1, `(.L_x_161) ;  /* 0x0000000109b87547 */ /* 0x000fea000b800000 */
[----:B------:R-:W-:Y:S02]  /*10a0*/  UISETP.NE.AND UP0, UPT, UR6, 0x1, UPT ;  /* 0x000000010600788c */ /* 0x000fe4000bf05270 */
[----:B------:R-:W-:-:S04]  /*10b0*/  ULOP3.LUT UR5, UR5, 0x1, URZ, 0xc0, !UPT ;  /* 0x0000000105057892 */ /* 0x000fc8000f8ec0ff */
[----:B------:R-:W-:-:S03]  /*10c0*/  UISETP.NE.U32.AND UP1, UPT, UR5, 0x1, UPT ;  /* 0x000000010500788c */ /* 0x000fc6000bf25070 */
[----:B------:R-:W-:Y:S08]  /*10d0*/  BRA.U !UP0, `(.L_x_165) ;  /* 0x0000000108687547 */ /* 0x000ff0000b800000 */
[----:B------:R-:W0:Y:S01]  /*10e0*/  LDC.64 R6, c[0x0][0x380] ;  /* 0x0000e000ff067b82 */ /* 0x000e220000000a00 */
[----:B------:R-:W-:-:S05]  /*10f0*/  IADD3 R9, PT, PT, R0, UR4, RZ ;  /* 0x0000000400097c10 */ /* 0x000fca000fffe0ff */
[----:B0-----:R-:W-:-:S05]  /*1100*/  IMAD.WIDE R6, R9, 0x4, R6 ;  /* 0x0000000409067825 */ /* 0x001fca00078e0206 */
[----:B------:R-:W2:Y:S04]  /*1110*/  LDG.E R9, desc[UR10][R6.64] ;  /* 0x0000000a06097981 */ /* 0x000ea8000c1e1900 */
[----:B------:R-:W3:Y:S01]  /*1120*/  LDG.E R13, desc[UR10][R6.64+0x4] ;  /* 0x0000040a060d7981 */ /* 0x000ee2000c1e1900 */
[----:B------:R-:W-:Y:S01]  /*1130*/  HFMA2 R2, -RZ, RZ, 0.96630859375, -0.0022525787353515625 ;  /* 0x3bbb989dff027431 */ /* 0x000fe200000001ff */
[----:B------:R-:W-:Y:S01]  /*1140*/  MOV R11, 0x437c0000 ;  /* 0x437c0000000b7802 */ /* 0x000fe20000000f00 */
[----:B------:R-:W-:Y:S01]  /*1150*/  UIADD3 UR4, UPT, UPT, UR4, 0x2, URZ ;  /* 0x0000000204047890 */ /* 0x000fe2000fffe0ff */
[----:B--2---:R-:W-:-:S04]  /*1160*/  FADD R9, R9, -R4 ;  /* 0x8000000409097221 */ /* 0x004fc80000000000 */
[----:B------:R-:W-:Y:S01]  /*1170*/  FFMA.SAT R8, R9, R2, 0.5 ;  /* 0x3f00000009087423 */ /* 0x000fe20000002002 */
[----:B---3--:R-:W-:-:S03]  /*1180*/  FADD R13, R13, -R4 ;  /* 0x800000040d0d7221 */ /* 0x008fc60000000000 */
[----:B------:R-:W-:Y:S01]  /*1190*/  FFMA.RM R8, R8, R11, 12582913 ;  /* 0x4b40000108087423 */ /* 0x000fe2000000400b */
[----:B------:R-:W-:-:S03]  /*11a0*/  FFMA.SAT R10, R13, R2, 0.5 ;  /* 0x3f0000000d0a7423 */ /* 0x000fc60000002002 */
[----:B------:R-:W-:Y:S01]  /*11b0*/  FADD R2, R8, -12583039 ;  /* 0xcb40007f08027421 */ /* 0x000fe20000000000 */
[----:B------:R-:W-:Y:S01]  /*11c0*/  FFMA.RM R10, R10, R11, 12582913 ;  /* 0x4b4000010a0a7423 */ /* 0x000fe2000000400b */
[----:B------:R-:W-:Y:S02]  /*11d0*/  SHF.L.U32 R8, R8, 0x17, RZ ;  /* 0x0000001708087819 */ /* 0x000fe400000006ff */
[C---:B------:R-:W-:Y:S01]  /*11e0*/  FFMA R2, R9.reuse, 1.4426950216293334961, -R2 ;  /* 0x3fb8aa3b09027823 */ /* 0x040fe20000000802 */
[C---:B------:R-:W-:Y:S01]  /*11f0*/  FADD R6, R10.reuse, -12583039 ;  /* 0xcb40007f0a067421 */ /* 0x040fe20000000000 */
[----:B------:R-:W-:Y:S02]  /*1200*/  SHF.L.U32 R10, R10, 0x17, RZ ;  /* 0x000000170a0a7819 */ /* 0x000fe400000006ff */
[----:B------:R-:W-:Y:S01]  /*1210*/  FFMA R2, R9, 1.925963033500011079e-08, R2 ;  /* 0x32a5706009027823 */ /* 0x000fe20000000002 */
[----:B------:R-:W-:-:S04]  /*1220*/  FFMA R6, R13, 1.4426950216293334961, -R6 ;  /* 0x3fb8aa3b0d067823 */ /* 0x000fc80000000806 */
[----:B------:R-:W-:Y:S01]  /*1230*/  FFMA R6, R13, 1.925963033500011079e-08, R6 ;  /* 0x32a570600d067823 */ /* 0x000fe20000000006 */
[----:B------:R-:W0:Y:S08]  /*1240*/  MUFU.EX2 R2, R2 ;  /* 0x0000000200027308 */ /* 0x000e300000000800 */
[----:B------:R-:W1:Y:S01]  /*1250*/  MUFU.EX2 R6, R6 ;  /* 0x0000000600067308 */ /* 0x000e620000000800 */
[----:B0-----:R-:W-:-:S04]  /*1260*/  FFMA R3, R8, R2, R3 ;  /* 0x0000000208037223 */ /* 0x001fc80000000003 */
[----:B-1----:R-:W-:-:S07]  /*1270*/  FFMA R3, R10, R6, R3 ;  /* 0x000000060a037223 */ /* 0x002fce0000000003 */
.L_x_165:
[----:B------:R-:W-:Y:S05]  /*1280*/  BRA.U UP1, `(.L_x_161) ;  /* 0x00000001013c7547 */ /* 0x000fea000b800000 */
[----:B------:R-:W0:Y:S01]  /*1290*/  LDC.64 R6, c[0x0][0x380] ;  /* 0x0000e000ff067b82 */ /* 0x000e220000000a00 */
[----:B------:R-:W-:-:S05]  /*12a0*/  IADD3 R9, PT, PT, R0, UR4, RZ ;  /* 0x0000000400097c10 */ /* 0x000fca000fffe0ff */
[----:B0-----:R-:W-:-:S06]  /*12b0*/  IMAD.WIDE R6, R9, 0x4, R6 ;  /* 0x0000000409067825 */ /* 0x001fcc00078e0206 */
[----:B------:R-:W2:Y:S01]  /*12c0*/  LDG.E R7, desc[UR10][R6.64] ;  /* 0x0000000a06077981 */ /* 0x000ea2000c1e1900 */
[----:B------:R-:W-:Y:S01]  /*12d0*/  HFMA2 R9, -RZ, RZ, 0.96630859375, -0.0022525787353515625 ;  /* 0x3bbb989dff097431 */ /* 0x000fe200000001ff */
[----:B------:R-:W-:Y:S01]  /*12e0*/  MOV R11, 0x437c0000 ;  /* 0x437c0000000b7802 */ /* 0x000fe20000000f00 */
        /* <DEDUP_REMOVED lines=8> */
[----:B0-----:R-:W-:-:S07]  /*1370*/  FFMA R3, R2, R9, R3 ;  /* 0x0000000902037223 */ /* 0x001fce0000000003 */
.L_x_161:
[----:B------:R-:W0:Y:S02]  /*1380*/  LDC R0, c[0x0][0x394] ;  /* 0x0000e500ff007b82 */ /* 0x000e240000000800 */
[----:B0-----:R-:W-:-:S13]  /*1390*/  ISETP.GE.AND P0, PT, R0, 0x1, PT ;  /* 0x000000010000780c */ /* 0x001fda0003f06270 */
[----:B------:R-:W-:Y:S05]  /*13a0*/  @!P0 EXIT ;  /* 0x000000000000894d */ /* 0x000fea0003800000 */
[C---:B------:R-:W-:Y:S01]  /*13b0*/  ISETP.GE.U32.AND P0, PT, R0.reuse, 0x8, PT ;  /* 0x000000080000780c */ /* 0x040fe20003f06070 */
[----:B------:R-:W-:Y:S02]  /*13c0*/  HFMA2 R6, -RZ, RZ, 0, 0 ;  /* 0x00000000ff067431 */ /* 0x000fe400000001ff */
[----:B------:R-:W-:Y:S01]  /*13d0*/  IMAD R5, R5, R0, RZ ;  /* 0x0000000005057224 */ /* 0x000fe200078e02ff */
[----:B------:R-:W-:-:S09]  /*13e0*/  LOP3.LUT R19, R0, 0x7, RZ, 0xc0, !PT ;  /* 0x0000000700137812 */ /* 0x000fd200078ec0ff */
[----:B------:R-:W-:Y:S05]  /*13f0*/  @!P0 BRA `(.L_x_166) ;  /* 0x0000000c00888947 */ /* 0x000fea0003800000 */
[----:B------:R-:W0:Y:S01]  /*1400*/  LDCU.128 UR4, c[0x0][0x380] ;  /* 0x00007000ff0477ac */ /* 0x000e220008000c00 */
[----:B------:R-:W-:Y:S02]  /*1410*/  LOP3.LUT R6, R0, 0x7ffffff8, RZ, 0xc0, !PT ;  /* 0x7ffffff800067812 */ /* 0x000fe400078ec0ff */
[----:B------:R-:W-:Y:S02]  /*1420*/  MOV R18, R5 ;  /* 0x0000000500127202 */ /* 0x000fe40000000f00 */
[----:B------:R-:W-:Y:S01]  /*1430*/  IADD3 R16, PT, PT, -R6, RZ, RZ ;  /* 0x000000ff06107210 */ /* 0x000fe20007ffe1ff */
[----:B0-----:R-:W-:Y:S02]  /*1440*/  UIADD3 UR8, UP1, UPT, UR4, 0x10, URZ ;  /* 0x0000001004087890 */ /* 0x001fe4000ff3e0ff */
[----:B------:R-:W-:Y:S02]  /*1450*/  UIADD3 UR4, UP0, UPT, UR6, 0x10, URZ ;  /* 0x0000001006047890 */ /* 0x000fe4000ff1e0ff */
[----:B------:R-:W-:-:S02]  /*1460*/  UIADD3.X UR6, UPT, UPT, URZ, UR5, URZ, UP1, !UPT ;  /* 0x00000005ff067290 */ /* 0x000fc40008ffe4ff */
[----:B------:R-:W-:-:S12]  /*1470*/  UIADD3.X UR5, UPT, UPT, URZ, UR7, URZ, UP0, !UPT ;  /* 0x00000007ff057290 */ /* 0x000fd800087fe4ff */
.L_x_183:
[----:B------:R-:W-:Y:S02]  /*1480*/  MOV R14, UR8 ;  /* 0x00000008000e7c02 */ /* 0x000fe40008000f00 */
[----:B------:R-:W-:-:S03]  /*1490*/  MOV R15, UR6 ;  /* 0x00000006000f7c02 */ /* 0x000fc60008000f00 */
[----:B------:R-:W-:-:S05]  /*14a0*/  IMAD.WIDE R14, R18, 0x4, R14 ;  /* 0x00000004120e7825 */ /* 0x000fca00078e020e */
[----:B0-----:R-:W2:Y:S01]  /*14b0*/  LDG.E R7, desc[UR10][R14.64+-0x10] ;  /* 0xfffff00a0e077981 */ /* 0x001ea2000c1e1900 */
[----:B------:R-:W-:Y:S01]  /*14c0*/  HFMA2 R9, -RZ, RZ, 3.7421875, 0 ;  /* 0x437c0000ff097431 */ /* 0x000fe200000001ff */
[----:B------:R-:W-:Y:S01]  /*14d0*/  MOV R0, 0x3bbb989d ;  /* 0x3bbb989d00007802 */ /* 0x000fe20000000f00 */
[----:B------:R-:W0:Y:S01]  /*14e0*/  MUFU.RCP R8, R3 ;  /* 0x0000000300087308 */ /* 0x000e220000001000 */
[----:B------:R-:W-:Y:S01]  /*14f0*/  MOV R10, UR4 ;  /* 0x00000004000a7c02 */ /* 0x000fe20008000f00 */
[----:B------:R-:W-:Y:S01]  /*1500*/  BSSY.RECONVERGENT B2, `(.L_x_167) ;  /* 0x0000018000027945 */ /* 0x000fe20003800200 */
[----:B------:R-:W-:Y:S02]  /*1510*/  MOV R11, UR5 ;  /* 0x00000005000b7c02 */ /* 0x000fe40008000f00 */
[----:B------:R-:W-:Y:S01]  /*1520*/  IADD3 R16, PT, PT, R16, 0x8, RZ ;  /* 0x0000000810107810 */ /* 0x000fe20007ffe0ff */
[----:B------:R-:W-:-:S03]  /*1530*/  IMAD.WIDE R10, R18, 0x4, R10 ;  /* 0x00000004120a7825 */ /* 0x000fc600078e020a */
[----:B------:R-:W-:Y:S01]  /*1540*/  ISETP.NE.AND P2, PT, R16, RZ, PT ;  /* 0x000000ff1000720c */ /* 0x000fe20003f45270 */
[----:B--2---:R-:W-:-:S04]  /*1550*/  FADD R7, R7, -R4 ;  /* 0x8000000407077221 */ /* 0x004fc80000000000 */
[----:B------:R-:W-:-:S04]  /*1560*/  FFMA.SAT R0, R7, R0, 0.5 ;  /* 0x3f00000007007423 */ /* 0x000fc80000002000 */
[----:B------:R-:W-:Y:S01]  /*1570*/  FFMA.RM R0, R0, R9, 12582913 ;  /* 0x4b40000100007423 */ /* 0x000fe20000004009 */
[----:B0-----:R-:W-:-:S03]  /*1580*/  FFMA R9, R8, -R3, 1 ;  /* 0x3f80000008097423 */ /* 0x001fc60000000803 */
        /* <DEDUP_REMOVED lines=13> */
[----:B------:R-:W-:Y:S05]  /*1660*/  CALL.REL.NOINC `($__internal_3_$__cuda_sm3x_div_rn_noftz_f32_slowpath) ;  /* 0x0000001800447944 */ /* 0x000fea0003c00000 */
[----:B------:R-:W-:-:S07]  /*1670*/  MOV R9, R7 ;  /* 0x0000000700097202 */ /* 0x000fce0000000f00 */
.L_x_168:
[----:B------:R-:W-:Y:S05]  /*1680*/  BSYNC.RECONVERGENT B2 ;  /* 0x0000000000027941 */ /* 0x000fea0003800200 */
.L_x_167:
[----:B------:R0:W-:Y:S04]  /*1690*/  STG.E desc[UR10][R10.64+-0x10], R9 ;  /* 0xfffff0090a007986 */ /* 0x0001e8000c10190a */
[----:B------:R-:W2:Y:S01]  /*16a0*/  LDG.E R7, desc[UR10][R14.64+-0xc] ;  /* 0xfffff40a0e077981 */ /* 0x000ea2000c1e1900 */
[----:B------:R-:W-:Y:S01]  /*16b0*/  HFMA2 R0, -RZ, RZ, 0.96630859375, -0.0022525787353515625 ;  /* 0x3bbb989dff007431 */ /* 0x000fe200000001ff */
[----:B------:R-:W-:Y:S01]  /*16c0*/  MOV R13, 0x437c0000 ;  /* 0x437c0000000d7802 */ /* 0x000fe20000000f00 */
[----:B------:R-:W0:Y:S01]  /*16d0*/  MUFU.RCP R8, R3 ;  /* 0x0000000300087308 */ /* 0x000e220000001000 */
[----:B------:R-:W-:Y:S01]  /*16e0*/  BSSY.RECONVERGENT B2, `(.L_x_169) ;  /* 0x0000014000027945 */ /* 0x000fe20003800200 */
[----:B0-----:R-:W-:Y:S01]  /*16f0*/  FFMA R9, R8, -R3, 1 ;  /* 0x3f80000008097423 */ /* 0x001fe20000000803 */
[----:B--2---:R-:W-:-:S04]  /*1700*/  FADD R7, R7, -R4 ;  /* 0x8000000407077221 */ /* 0x004fc80000000000 */
[----:B------:R-:W-:-:S04]  /*1710*/  FFMA.SAT R0, R7, R0, 0.5 ;  /* 0x3f00000007007423 */ /* 0x000fc80000002000 */
[----:B------:R-:W-:-:S04]  /*1720*/  FFMA.RM R0, R0, R13, 12582913 ;  /* 0x4b40000100007423 */ /* 0x000fc8000000400d */
        /* <DEDUP_REMOVED lines=9> */
[----:B------:R-:W-:-:S04]  /*17c0*/  FFMA R8, R7, -R3, R12 ;  /* 0x8000000307087223 */ /* 0x000fc8000000000c */
[----:B------:R-:W-:Y:S01]  /*17d0*/  FFMA R7, R0, R8, R7 ;  /* 0x0000000800077223 */ /* 0x000fe20000000007 */
[----:B0-----:R-:W-:Y:S06]  /*17e0*/  @!P0 BRA `(.L_x_170) ;  /* 0x00000000000c8947 */ /* 0x001fec0003800000 */
[----:B------:R-:W-:Y:S02]  /*17f0*/  MOV R0, R12 ;  /* 0x0000000c00007202 */ /* 0x000fe40000000f00 */
[----:B------:R-:W-:-:S07]  /*1800*/  MOV R2, 0x1820 ;  /* 0x0000182000027802 */ /* 0x000fce0000000f00 */
[----:B------:R-:W-:Y:S05]  /*1810*/  CALL.REL.NOINC `($__internal_3_$__cuda_sm3x_div_rn_noftz_f32_slowpath) ;  /* 0x0000001400d87944 */ /* 0x000fea0003c00000 */
.L_x_170:
[----:B------:R-:W-:Y:S05]  /*1820*/  BSYNC.RECONVERGENT B2 ;  /* 0x0000000000027941 */ /* 0x000fea0003800200 */
.L_x_169:
[----:B------:R0:W-:Y:S04]  /*1830*/  STG.E desc[UR10][R10.64+-0xc], R7 ;  /* 0xfffff4070a007986 */ /* 0x0001e8000c10190a */
[----:B------:R-:W2:Y:S01]  /*1840*/  LDG.E R9, desc[UR10][R14.64+-0x8] ;  /* 0xfffff80a0e097981 */ /* 0x000ea2000c1e1900 */
[----:B------:R-:W-:Y:S01]  /*1850*/  HFMA2 R0, -RZ, RZ, 0.96630859375, -0.0022525787353515625 ;  /* 0x3bbb989dff007431 */ /* 0x000fe200000001ff */
[----:B------:R-:W-:Y:S01]  /*1860*/  MOV R13, 0x437c0000 ;  /* 0x437c0000000d7802 */ /* 0x000fe20000000f00 */
[----:B------:R-:W1:Y:S01]  /*1870*/  MUFU.RCP R8, R3 ;  /* 0x0000000300087308 */ /* 0x000e620000001000 */
[----:B------:R-:W-:Y:S01]  /*1880*/  BSSY.RECONVERGENT B2, `(.L_x_171) ;  /* 0x0000014000027945 */ /* 0x000fe20003800200 */
[----:B--2---:R-:W-:-:S04]  /*1890*/  FADD R9, R9, -R4 ;  /* 0x8000000409097221 */ /* 0x004fc80000000000 */
[----:B------:R-:W-:-:S04]  /*18a0*/  FFMA.SAT R0, R9, R0, 0.5 ;  /* 0x3f00000009007423 */ /* 0x000fc80000002000 */
[----:B------:R-:W-:-:S04]  /*18b0*/  FFMA.RM R0, R0, R13, 12582913 ;  /* 0x4b40000100007423 */ /* 0x000fc8000000400d */
[C---:B------:R-:W-:Y:S01]  /*18c0*/  FADD R2, R0.reuse, -12583039 ;  /* 0xcb40007f00027421 */ /* 0x040fe20000000000 */
[----:B------:R-:W-:-:S03]  /*18d0*/  SHF.L.U32 R0, R0, 0x17, RZ ;  /* 0x0000001700007819 */ /* 0x000fc600000006ff */
[----:B------:R-:W-:-:S04]  /*18e0*/  FFMA R2, R9, 1.4426950216293334961, -R2 ;  /* 0x3fb8aa3b09027823 */ /* 0x000fc80000000802 */
[----:B------:R-:W-:Y:S01]  /*18f0*/  FFMA R2, R9, 1.925963033500011079e-08, R2 ;  /* 0x32a5706009027823 */ /* 0x000fe20000000002 */
[----:B-1----:R-:W-:-:S03]  /*1900*/  FFMA R9, R8, -R3, 1 ;  /* 0x3f80000008097423 */ /* 0x002fc60000000803 */
[----:B0-----:R-:W0:Y:S02]  /*1910*/  MUFU.EX2 R7, R2 ;  /* 0x0000000200077308 */ /* 0x001e240000000800 */
        /* <DEDUP_REMOVED lines=10> */
.L_x_172:
[----:B------:R-:W-:Y:S05]  /*19c0*/  BSYNC.RECONVERGENT B2 ;  /* 0x0000000000027941 */ /* 0x000fea0003800200 */
.L_x_171:
        /* <DEDUP_REMOVED lines=25> */
.L_x_174:
[----:B------:R-:W-:Y:S05]  /*1b60*/  BSYNC.RECONVERGENT B2 ;  /* 0x0000000000027941 */ /* 0x000fea0003800200 */
.L_x_173:
        /* <DEDUP_REMOVED lines=25> */
.L_x_176:
[----:B------:R-:W-:Y:S05]  /*1d00*/  BSYNC.RECONVERGENT B2 ;  /* 0x0000000000027941 */ /* 0x000fea0003800200 */
.L_x_175:
        /* <DEDUP_REMOVED lines=25> */
.L_x_178:
[----:B------:R-:W-:Y:S05]  /*1ea0*/  BSYNC.RECONVERGENT B2 ;  /* 0x0000000000027941 */ /* 0x000fea0003800200 */
.L_x_177:
        /* <DEDUP_REMOVED lines=25> */
.L_x_180:
[----:B------:R-:W-:Y:S05]  /*2040*/  BSYNC.RECONVERGENT B2 ;  /* 0x0000000000027941 */ /* 0x000fea0003800200 */
.L_x_179:
        /* <DEDUP_REMOVED lines=13> */
[----:B------:R-:W-:Y:S01]  /*2120*/  FFMA R9, R0, 1.925963033500011079e-08, R9 ;  /* 0x32a5706000097823 */ /* 0x000fe20000000009 */
[----:B------:R-:W-:-:S05]  /*2130*/  FFMA R0, R8, R7, R8 ;  /* 0x0000000708007223 */ /* 0x000fca0000000008 */
[----:B------:R-:W0:Y:S02]  /*2140*/  MUFU.EX2 R9, R9 ;  /* 0x0000000900097308 */ /* 0x000e240000000800 */
[----:B0-----:R-:W-:-:S06]  /*2150*/  FMUL R13, R2, R9 ;  /* 0x00000009020d7220 */ /* 0x001fcc0000400000 */
        /* <DEDUP_REMOVED lines=8> */
.L_x_182:
[----:B------:R-:W-:Y:S05]  /*21e0*/  BSYNC.RECONVERGENT B2 ;  /* 0x0000000000027941 */ /* 0x000fea0003800200 */
.L_x_181:
[----:B------:R0:W-:Y:S01]  /*21f0*/  STG.E desc[UR10][R10.64+0xc], R7 ;  /* 0x00000c070a007986 */ /* 0x0001e2000c10190a */
[----:B------:R-:W-:Y:S01]  /*2200*/  IADD3 R18, PT, PT, R18, 0x8, RZ ;  /* 0x0000000812127810 */ /* 0x000fe20007ffe0ff */
[----:B------:R-:W-:Y:S06]  /*2210*/  @P2 BRA `(.L_x_183) ;  /* 0xfffffff000982947 */ /* 0x000fec000383ffff */
.L_x_166:
[----:B------:R-:W-:-:S13]  /*2220*/  ISETP.NE.AND P0, PT, R19, RZ, PT ;  /* 0x000000ff1300720c */ /* 0x000fda0003f05270 */
[----:B------:R-:W-:Y:S05]  /*2230*/  @!P0 EXIT ;  /* 0x000000000000894d */ /* 0x000fea0003800000 */
[----:B------:R-:W1:Y:S01]  /*2240*/  LDCU UR4, c[0x0][0x394] ;  /* 0x00007280ff0477ac */ /* 0x000e620008000800 */
[----:B------:R-:W-:Y:S01]  /*2250*/  ISETP.GE.U32.AND P0, PT, R19, 0x4, PT ;  /* 0x000000041300780c */ /* 0x000fe20003f06070 */
[----:B-1----:R-:W-:-:S12]  /*2260*/  ULOP3.LUT UR4, UR4, 0x3, URZ, 0xc0, !UPT ;  /* 0x0000000304047892 */ /* 0x002fd8000f8ec0ff */
[----:B------:R-:W-:Y:S05]  /*2270*/  @!P0 BRA `(.L_x_184) ;  /* 0x0000000400b88947 */ /* 0x000fea0003800000 */
[----:B------:R-:W1:Y:S01]  /*2280*/  LDC.64 R14, c[0x0][0x380] ;  /* 0x0000e000ff0e7b82 */ /* 0x000e620000000a00 */
[----:B0-----:R-:W-:-:S05]  /*2290*/  IADD3 R10, PT, PT, R5, R6, RZ ;  /* 0x00000006050a7210 */ /* 0x001fca0007ffe0ff */
[----:B-1----:R-:W-:-:S05]  /*22a0*/  IMAD.WIDE R14, R10, 0x4, R14 ;  /* 0x000000040a0e7825 */ /* 0x002fca00078e020e */
[----:B------:R-:W2:Y:S01]  /*22b0*/  LDG.E R7, desc[UR10][R14.64] ;  /* 0x0000000a0e077981 */ /* 0x000ea2000c1e1900 */
[----:B------:R-:W-:Y:S01]  /*22c0*/  HFMA2 R0, -RZ, RZ, 0.96630859375, -0.0022525787353515625 ;  /* 0x3bbb989dff007431 */ /* 0x000fe200000001ff */
[----:B------:R-:W-:Y:S01]  /*22d0*/  MOV R9, 0x437c0000 ;  /* 0x437c000000097802 */ /* 0x000fe20000000f00 */
[----:B------:R-:W0:Y:S01]  /*22e0*/  MUFU.RCP R8, R3 ;  /* 0x0000000300087308 */ /* 0x000e220000001000 */
[----:B------:R-:W-:Y:S01]  /*22f0*/  BSSY.RECONVERGENT B2, `(.L_x_185) ;  /* 0x0000014000027945 */ /* 0x000fe20003800200 */
[----:B--2---:R-:W-:-:S04]  /*2300*/  FADD R7, R7, -R4 ;  /* 0x8000000407077221 */ /* 0x004fc80000000000 */
[----:B------:R-:W-:-:S04]  /*2310*/  FFMA.SAT R0, R7, R0, 0.5 ;  /* 0x3f00000007007423 */ /* 0x000fc80000002000 */
[----:B------:R-:W-:Y:S01]  /*2320*/  FFMA.RM R0, R0, R9, 12582913 ;  /* 0x4b40000100007423 */ /* 0x000fe20000004009 */
[----:B0-----:R-:W-:-:S03]  /*2330*/  FFMA R9, R8, -R3, 1 ;  /* 0x3f80000008097423 */ /* 0x001fc60000000803 */
        /* <DEDUP_REMOVED lines=15> */
.L_x_186:
[----:B------:R-:W-:Y:S05]  /*2430*/  BSYNC.RECONVERGENT B2 ;  /* 0x0000000000027941 */ /* 0x000fea0003800200 */
.L_x_185:
[----:B------:R-:W0:Y:S02]  /*2440*/  LDC.64 R8, c[0x0][0x388] ;  /* 0x0000e200ff087b82 */ /* 0x000e240000000a00 */
[----:B0-----:R-:W-:-:S05]  /*2450*/  IMAD.WIDE R10, R10, 0x4, R8 ;  /* 0x000000040a0a7825 */ /* 0x001fca00078e0208 */
        /* <DEDUP_REMOVED lines=25> */
.L_x_188:
[----:B------:R-:W-:Y:S05]  /*25f0*/  BSYNC.RECONVERGENT B2 ;  /* 0x0000000000027941 */ /* 0x000fea0003800200 */
.L_x_187:
        /* <DEDUP_REMOVED lines=25> */
.L_x_190:
[----:B------:R-:W-:Y:S05]  /*2790*/  BSYNC.RECONVERGENT B2 ;  /* 0x0000000000027941 */ /* 0x000fea0003800200 */
.L_x_189:
        /* <DEDUP_REMOVED lines=25> */
.L_x_192:
[----:B------:R-:W-:Y:S05]  /*2930*/  BSYNC.RECONVERGENT B2 ;  /* 0x0000000000027941 */ /* 0x000fea0003800200 */
.L_x_191:
[----:B------:R1:W-:Y:S01]  /*2940*/  STG.E desc[UR10][R10.64+0xc], R7 ;  /* 0x00000c070a007986 */ /* 0x0003e2000c10190a */
[----:B------:R-:W-:-:S07]  /*2950*/  IADD3 R6, PT, PT, R6, 0x4, RZ ;  /* 0x0000000406067810 */ /* 0x000fce0007ffe0ff */
.L_x_184:
[----:B------:R-:W-:-:S13]  /*2960*/  ISETP.NE.AND P0, PT, RZ, UR4, PT ;  /* 0x00000004ff007c0c */ /* 0x000fda000bf05270 */
[----:B------:R-:W-:Y:S05]  /*2970*/  @!P0 EXIT ;  /* 0x000000000000894d */ /* 0x000fea0003800000 */
[----:B------:R-:W-:-:S09]  /*2980*/  UISETP.NE.AND UP0, UPT, UR4, 0x1, UPT ;  /* 0x000000010400788c */ /* 0x000fd2000bf05270 */
[----:B------:R-:W-:Y:S05]  /*2990*/  BRA.U !UP0, `(.L_x_193) ;  /* 0x0000000108e87547 */ /* 0x000fea000b800000 */
[----:B------:R-:W2:Y:S01]  /*29a0*/  LDC.64 R14, c[0x0][0x380] ;  /* 0x0000e000ff0e7b82 */ /* 0x000ea20000000a00 */
[----:B01----:R-:W-:-:S05]  /*29b0*/  IADD3 R10, PT, PT, R5, R6, RZ ;  /* 0x00000006050a7210 */ /* 0x003fca0007ffe0ff */
[----:B--2---:R-:W-:-:S05]  /*29c0*/  IMAD.WIDE R14, R10, 0x4, R14 ;  /* 0x000000040a0e7825 */ /* 0x004fca00078e020e */
        /* <DEDUP_REMOVED lines=24> */
.L_x_195:
[----:B------:R-:W-:Y:S05]  /*2b50*/  BSYNC.RECONVERGENT B2 ;  /* 0x0000000000027941 */ /* 0x000fea0003800200 */
.L_x_194:
[----:B------:R-:W0:Y:S02]  /*2b60*/  LDC.64 R8, c[0x0][0x388] ;  /* 0x0000e200ff087b82 */ /* 0x000e240000000a00 */
[----:B0-----:R-:W-:-:S05]  /*2b70*/  IMAD.WIDE R10, R10, 0x4, R8 ;  /* 0x000000040a0a7825 */ /* 0x001fca00078e0208 */
        /* <DEDUP_REMOVED lines=25> */
.L_x_197:
[----:B------:R-:W-:Y:S05]  /*2d10*/  BSYNC.RECONVERGENT B2 ;  /* 0x0000000000027941 */ /* 0x000fea0003800200 */
.L_x_196:
[----:B------:R2:W-:Y:S01]  /*2d20*/  STG.E desc[UR10][R10.64+0x4], R7 ;  /* 0x000004070a007986 */ /* 0x0005e2000c10190a */
[----:B------:R-:W-:-:S07]  /*2d30*/  IADD3 R6, PT, PT, R6, 0x2, RZ ;  /* 0x0000000206067810 */ /* 0x000fce0007ffe0ff */
.L_x_193:
[----:B------:R-:W3:Y:S02]  /*2d40*/  LDC R0, c[0x0][0x394] ;  /* 0x0000e500ff007b82 */ /* 0x000ee40000000800 */
[----:B---3--:R-:W-:-:S04]  /*2d50*/  LOP3.LUT R0, R0, 0x1, RZ, 0xc0, !PT ;  /* 0x0000000100007812 */ /* 0x008fc800078ec0ff */
[----:B------:R-:W-:-:S13]  /*2d60*/  ISETP.NE.U32.AND P0, PT, R0, 0x1, PT ;  /* 0x000000010000780c */ /* 0x000fda0003f05070 */
[----:B------:R-:W-:Y:S05]  /*2d70*/  @P0 EXIT ;  /* 0x000000000000094d */ /* 0x000fea0003800000 */
[----:B------:R-:W0:Y:S01]  /*2d80*/  LDC.64 R8, c[0x0][0x380] ;  /* 0x0000e000ff087b82 */ /* 0x000e220000000a00 */
[----:B------:R-:W-:-:S05]  /*2d90*/  IADD3 R5, PT, PT, R5, R6, RZ ;  /* 0x0000000605057210 */ /* 0x000fca0007ffe0ff */
[----:B012---:R-:W-:-:S06]  /*2da0*/  IMAD.WIDE R6, R5, 0x4, R8 ;  /* 0x0000000405067825 */ /* 0x007fcc00078e0208 */
[----:B------:R-:W2:Y:S01]  /*2db0*/  LDG.E R7, desc[UR10][R6.64] ;  /* 0x0000000a06077981 */ /* 0x000ea2000c1e1900 */
[----:B------:R-:W-:Y:S01]  /*2dc0*/  HFMA2 R9, -RZ, RZ, 0.96630859375, -0.0022525787353515625 ;  /* 0x3bbb989dff097431 */ /* 0x000fe200000001ff */
[----:B------:R-:W-:Y:S01]  /*2dd0*/  MOV R11, 0x437c0000 ;  /* 0x437c0000000b7802 */ /* 0x000fe20000000f00 */
[----:B------:R-:W0:Y:S01]  /*2de0*/  MUFU.RCP R2, R3 ;  /* 0x0000000300027308 */ /* 0x000e220000001000 */
[----:B------:R-:W-:Y:S01]  /*2df0*/  BSSY.RECONVERGENT B2, `(.L_x_198) ;  /* 0x0000014000027945 */ /* 0x000fe20003800200 */
[----:B--2---:R-:W-:Y:S01]  /*2e00*/  FADD R4, R7, -R4 ;  /* 0x8000000407047221 */ /* 0x004fe20000000000 */
[----:B0-----:R-:W-:-:S03]  /*2e10*/  FFMA R7, R2, -R3, 1 ;  /* 0x3f80000002077423 */ /* 0x001fc60000000803 */
[----:B------:R-:W-:-:S04]  /*2e20*/  FFMA.SAT R0, R4, R9, 0.5 ;  /* 0x3f00000004007423 */ /* 0x000fc80000002009 */
[----:B------:R-:W-:-:S04]  /*2e30*/  FFMA.RM R0, R0, R11, 12582913 ;  /* 0x4b40000100007423 */ /* 0x000fc8000000400b */
[C---:B------:R-:W-:Y:S01]  /*2e40*/  FADD R9, R0.reuse, -12583039 ;  /* 0xcb40007f00097421 */ /* 0x040fe20000000000 */
[----:B------:R-:W-:-:S03]  /*2e50*/  SHF.L.U32 R0, R0, 0x17, RZ ;  /* 0x0000001700007819 */ /* 0x000fc600000006ff */
[----:B------:R-:W-:-:S04]  /*2e60*/  FFMA R9, R4, 1.4426950216293334961, -R9 ;  /* 0x3fb8aa3b04097823 */ /* 0x000fc80000000809 */
[----:B------:R-:W-:-:S06]  /*2e70*/  FFMA R9, R4, 1.925963033500011079e-08, R9 ;  /* 0x32a5706004097823 */ /* 0x000fcc0000000009 */
        /* <DEDUP_REMOVED lines=11> */
.L_x_199:
[----:B------:R-:W-:Y:S05]  /*2f30*/  BSYNC.RECONVERGENT B2 ;  /* 0x0000000000027941 */ /* 0x000fea0003800200 */
.L_x_198:
[----:B------:R-:W0:Y:S02]  /*2f40*/  LDC.64 R2, c[0x0][0x388] ;  /* 0x0000e200ff027b82 */ /* 0x000e240000000a00 */
[----:B0-----:R-:W-:-:S05]  /*2f50*/  IMAD.WIDE R2, R5, 0x4, R2 ;  /* 0x0000000405027825 */ /* 0x001fca00078e0202 */
[----:B------:R-:W-:Y:S01]  /*2f60*/  STG.E desc[UR10][R2.64], R7 ;  /* 0x0000000702007986 */ /* 0x000fe2000c10190a */
[----:B------:R-:W-:Y:S05]  /*2f70*/  EXIT ;  /* 0x000000000000794d */ /* 0x000fea0003800000 */
        .weak           $__internal_3_$__cuda_sm3x_div_rn_noftz_f32_slowpath
        .type           $__internal_3_$__cuda_sm3x_div_rn_noftz_f32_slowpath,@function
        .size           $__internal_3_$__cuda_sm3x_div_rn_noftz_f32_slowpath,(.L_x_215 - $__internal_3_$__cuda_sm3x_div_rn_noftz_f32_slowpath)
$__internal_3_$__cuda_sm3x_div_rn_noftz_f32_slowpath:
        /* <DEDUP_REMOVED lines=33> */
[----:B------:R-:W-:-:S03]  /*3190*/  @!P1 FFMA R17, R3, 1.84467440737095516160e+19, RZ ;  /* 0x5f80000003119823 */ /* 0x000fc600000000ff */
[----:B------:R-:W-:-:S07]  /*31a0*/  @!P1 IADD3 R8, PT, PT, R8, 0x40, RZ ;  /* 0x0000004008089810 */ /* 0x000fce0007ffe0ff */
.L_x_201:
[----:B------:R-:W-:Y:S01]  /*31b0*/  LEA R12, R7, 0xc0800000, 0x17 ;  /* 0xc0800000070c7811 */ /* 0x000fe200078eb8ff */
[----:B------:R-:W-:Y:S01]  /*31c0*/  BSSY.RECONVERGENT B1, `(.L_x_206) ;  /* 0x0000036000017945 */ /* 0x000fe20003800200 */
[----:B------:R-:W-:Y:S02]  /*31d0*/  IADD3 R9, PT, PT, R9, -0x7f, RZ ;  /* 0xffffff8109097810 */ /* 0x000fe40007ffe0ff */
[----:B------:R-:W-:-:S03]  /*31e0*/  IADD3 R21, PT, PT, -R12, R17, RZ ;  /* 0x000000110c157210 */ /* 0x000fc60007ffe1ff */
[----:B------:R-:W-:Y:S01]  /*31f0*/  IMAD R0, R9, -0x800000, R0 ;  /* 0xff80000009007824 */ /* 0x000fe200078e0200 */
[----:B------:R-:W0:Y:S01]  /*3200*/  MUFU.RCP R12, R21 ;  /* 0x00000015000c7308 */ /* 0x000e220000001000 */
[----:B------:R-:W-:Y:S01]  /*3210*/  FADD.FTZ R13, -R21, -RZ ;  /* 0x800000ff150d7221 */ /* 0x000fe20000010100 */
[----:B------:R-:W-:-:S04]  /*3220*/  IADD3 R9, PT, PT, R9, 0x7f, -R7 ;  /* 0x0000007f09097810 */ /* 0x000fc80007ffe807 */
[----:B------:R-:W-:Y:S01]  /*3230*/  IADD3 R9, PT, PT, R9, R8, RZ ;  /* 0x0000000809097210 */ /* 0x000fe20007ffe0ff */
        /* <DEDUP_REMOVED lines=42> */
.L_x_208:
[----:B------:R-:W-:-:S04]  /*34e0*/  LOP3.LUT R0, R0, 0x80000000, RZ, 0xc0, !PT ;  /* 0x8000000000007812 */ /* 0x000fc800078ec0ff */
[----:B------:R-:W-:Y:S01]  /*34f0*/  LOP3.LUT R0, R0, 0x7f800000, RZ, 0xfc, !PT ;  /* 0x7f80000000007812 */ /* 0x000fe200078efcff */
[----:B------:R-:W-:Y:S06]  /*3500*/  BRA `(.L_x_209) ;  /* 0x0000000000047947 */ /* 0x000fec0003800000 */
.L_x_207:
[----:B------:R-:W-:-:S07]  /*3510*/  LEA R0, R9, R0, 0x17 ;  /* 0x0000000009007211 */ /* 0x000fce00078eb8ff */
.L_x_209:
[----:B------:R-:W-:Y:S05]  /*3520*/  BSYNC.RECONVERGENT B1 ;  /* 0x0000000000017941 */ /* 0x000fea0003800200 */
.L_x_206:
[----:B------:R-:W-:Y:S05]  /*3530*/  BRA `(.L_x_210) ;  /* 0x0000000000207947 */ /* 0x000fea0003800000 */
.L_x_205:
[----:B------:R-:W-:-:S04]  /*3540*/  LOP3.LUT R0, R17, 0x80000000, R0, 0x48, !PT ;  /* 0x8000000011007812 */ /* 0x000fc800078e4800 */
[----:B------:R-:W-:Y:S01]  /*3550*/  LOP3.LUT R0, R0, 0x7f800000, RZ, 0xfc, !PT ;  /* 0x7f80000000007812 */ /* 0x000fe200078efcff */
[----:B------:R-:W-:Y:S06]  /*3560*/  BRA `(.L_x_210) ;  /* 0x0000000000147947 */ /* 0x000fec0003800000 */
.L_x_204:
[----:B------:R-:W-:Y:S01]  /*3570*/  LOP3.LUT R0, R17, 0x80000000, R0, 0x48, !PT ;  /* 0x8000000011007812 */ /* 0x000fe200078e4800 */
[----:B------:R-:W-:Y:S06]  /*3580*/  BRA `(.L_x_210) ;  /* 0x00000000000c7947 */ /* 0x000fec0003800000 */
.L_x_203:
[----:B------:R-:W0:Y:S01]  /*3590*/  MUFU.RSQ R0, -QNAN ;  /* 0xffc0000000007908 */ /* 0x000e220000001400 */
[----:B------:R-:W-:Y:S05]  /*35a0*/  BRA `(.L_x_210) ;  /* 0x0000000000047947 */ /* 0x000fea0003800000 */
.L_x_202:
[----:B------:R-:W-:-:S07]  /*35b0*/  FADD.FTZ R0, R0, R3 ;  /* 0x0000000300007221 */ /* 0x000fce0000010000 */
.L_x_210:
[----:B------:R-:W-:Y:S05]  /*35c0*/  BSYNC.RECONVERGENT B0 ;  /* 0x0000000000007941 */ /* 0x000fea0003800200 */
.L_x_200:
[----:B------:R-:W-:Y:S01]  /*35d0*/  HFMA2 R9, -RZ, RZ, 0, 0 ;  /* 0x00000000ff097431 */ /* 0x000fe200000001ff */
[----:B------:R-:W-:Y:S02]  /*35e0*/  MOV R8, R2 ;  /* 0x0000000200087202 */ /* 0x000fe40000000f00 */
[----:B0-----:R-:W-:Y:S02]  /*35f0*/  MOV R7, R0 ;  /* 0x0000000000077202 */ /* 0x001fe40000000f00 */
[----:B------:R-:W-:Y:S05]  /*3600*/  RET.REL.NODEC R8 `(_Z18SoftmaxNaiveKernelPKfPfii) ;  /* 0xffffffc8087c7950 */ /* 0x000fea0003c3ffff */
.L_x_211:
        /* <DEDUP_REMOVED lines=15> */
.L_x_215:


//--------------------- .nv.shared._Z22SoftmaxCoalescedKernelPKfPfii --------------------------
	.section	.nv.shared._Z22SoftmaxCoalescedKernelPKfPfii,"aw",@nobits
	.sectionflags	@""
	.align	16
	.zero		1024


//--------------------- .nv.shared.reserved.0     --------------------------
	.section	.nv.shared.reserved.0,"aw",@nobits
	.weak		__nv_reservedSMEM_offset_0_alias
	.size		__nv_reservedSMEM_offset_0_alias, 0, 64
	.other		__nv_reservedSMEM_offset_0_alias,@"STO_CUDA_RESERVED_SHARED STV_DEFAULT"
__nv_reservedSMEM_offset_0_alias:
	.zero		0
	.zero		64


//--------------------- .nv.shared._Z23SoftmaxVectorizedKernelPKfPfii --------------------------
	.section	.nv.shared._Z23SoftmaxVectorizedKernelPKfPfii,"aw",@nobits
	.sectionflags	@""
	.align	16
	.zero		1024


//--------------------- .nv.shared._Z19SoftmaxSharedKernelPKfPfii --------------------------
	.section	.nv.shared._Z19SoftmaxSharedKernelPKfPfii,"aw",@nobits
	.sectionflags	@""
	.align	16
	.zero		1024


//--------------------- .nv.shared._Z18SoftmaxNaiveKernelPKfPfii --------------------------
	.section	.nv.shared._Z18SoftmaxNaiveKernelPKfPfii,"aw",@nobits
	.sectionflags	@""
	.align	16
	.zero		1024


//--------------------- .nv.constant0._Z22SoftmaxCoalescedKernelPKfPfii --------------------------
	.section	.nv.constant0._Z22SoftmaxCoalescedKernelPKfPfii,"a",@progbits
	.sectionflags	@""
	.align	4
.nv.constant0._Z22SoftmaxCoalescedKernelPKfPfii:
	.zero		920


//--------------------- .nv.constant0._Z23SoftmaxVectorizedKernelPKfPfii --------------------------
	.section	.nv.constant0._Z23SoftmaxVectorizedKernelPKfPfii,"a",@progbits
	.sectionflags	@""
	.align	4
.nv.constant0._Z23SoftmaxVectorizedKernelPKfPfii:
	.zero		920


//--------------------- .nv.constant0._Z19SoftmaxSharedKernelPKfPfii --------------------------
	.section	.nv.constant0._Z19SoftmaxSharedKernelPKfPfii,"a",@progbits
	.sectionflags	@""
	.align	4
.nv.constant0._Z19SoftmaxSharedKernelPKfPfii:
	.zero		920


//--------------------- .nv.constant0._Z18SoftmaxNaiveKernelPKfPfii --------------------------
	.section	.nv.constant0._Z18SoftmaxNaiveKernelPKfPfii,"a",@progbits
	.sectionflags	@""
	.align	4
.nv.constant0._Z18SoftmaxNaiveKernelPKfPfii:
	.zero		920


//--------------------- SYMBOLS --------------------------

	.type		.nv.reservedSmem.offset0,@object
	.size		.nv.reservedSmem.offset0,0x4
	.type		.nv.reservedSmem.cap,@object
	.size		.nv.reservedSmem.cap,0x4
